//
// Generated by NVIDIA NVVM Compiler
//
// Compiler Build ID: CL-36424714
// Cuda compilation tools, release 13.0, V13.0.88
// Based on NVVM 20.0.0
//

.version 9.0
.target sm_100
.address_size 64

	// .globl	_Z17test_write_kernelPi
.global .align 4 .b8 precalc_xorwow_matrix[102400];
.global .align 4 .b8 precalc_xorwow_offset_matrix[102400];
.global .align 4 .b8 mrg32k3aM1[2304];
.global .align 4 .b8 mrg32k3aM2[2304];
.global .align 4 .b8 mrg32k3aM1SubSeq[2016];
.global .align 4 .b8 mrg32k3aM2SubSeq[2016];
.global .align 4 .b8 mrg32k3aM1Seq[2304];
.global .align 4 .b8 mrg32k3aM2Seq[2304];
.const .align 8 .b8 __cr_lgamma_table[72];
.global .align 4 .u32 mutex;

.visible .entry _Z17test_write_kernelPi(
	.param .u64 .ptr .align 1 _Z17test_write_kernelPi_param_0
)
{
	.reg .b32 	%r<2>;
	.reg .b64 	%rd<5>;

	ld.param.u64 	%rd1, [_Z17test_write_kernelPi_param_0];
	cvta.to.global.u64 	%rd2, %rd1;
	mov.u32 	%r1, %tid.x;
	mul.wide.u32 	%rd3, %r1, 4;
	add.s64 	%rd4, %rd2, %rd3;
	st.global.u32 	[%rd4], %r1;
	ret;

}
	// .globl	_Z12setup_kernelP17curandStateXORWOWi
.visible .entry _Z12setup_kernelP17curandStateXORWOWi(
	.param .u64 .ptr .align 1 _Z12setup_kernelP17curandStateXORWOWi_param_0,
	.param .u32 _Z12setup_kernelP17curandStateXORWOWi_param_1
)
{
	.reg .pred 	%p<25>;
	.reg .b32 	%r<411>;
	.reg .b64 	%rd<18>;

	ld.param.u64 	%rd8, [_Z12setup_kernelP17curandStateXORWOWi_param_0];
	ld.param.u32 	%r182, [_Z12setup_kernelP17curandStateXORWOWi_param_1];
	cvta.to.global.u64 	%rd9, %rd8;
	mov.u32 	%r183, %ctaid.x;
	mov.u32 	%r184, %ntid.x;
	mov.u32 	%r185, %tid.x;
	mad.lo.s32 	%r186, %r183, %r184, %r185;
	cvt.s64.s32 	%rd17, %r186;
	mul.wide.s32 	%rd10, %r186, 48;
	add.s64 	%rd2, %rd9, %rd10;
	xor.b32  	%r187, %r182, -1429050551;
	mul.lo.s32 	%r188, %r187, 1099087573;
	setp.gt.s32 	%p1, %r182, -1;
	selp.b32 	%r189, -644748465, -1947113066, %p1;
	add.s32 	%r190, %r189, %r188;
	add.s32 	%r191, %r190, 6615241;
	add.s32 	%r192, %r188, 123456789;
	st.global.v2.u32 	[%rd2], {%r191, %r192};
	xor.b32  	%r193, %r188, 362436069;
	add.s32 	%r194, %r189, 521288629;
	st.global.v2.u32 	[%rd2+8], {%r193, %r194};
	xor.b32  	%r195, %r189, 88675123;
	add.s32 	%r196, %r188, 5783321;
	st.global.v2.u32 	[%rd2+16], {%r195, %r196};
	setp.eq.s32 	%p2, %r186, 0;
	@%p2 bra 	$L__BB1_42;
	mov.b32 	%r317, 0;
	mov.u64 	%rd12, precalc_xorwow_matrix;
$L__BB1_2:
	and.b64  	%rd4, %rd17, 3;
	setp.eq.s64 	%p3, %rd4, 0;
	@%p3 bra 	$L__BB1_41;
	mul.wide.u32 	%rd11, %r317, 3200;
	add.s64 	%rd5, %rd12, %rd11;
	cvt.u32.u64 	%r2, %rd4;
	mov.b32 	%r318, 0;
$L__BB1_4:
	mov.b32 	%r331, 0;
	mov.u32 	%r332, %r331;
	mov.u32 	%r333, %r331;
	mov.u32 	%r334, %r331;
	mov.u32 	%r335, %r331;
	mov.u32 	%r324, %r331;
$L__BB1_5:
	mul.wide.u32 	%rd13, %r324, 4;
	add.s64 	%rd14, %rd2, %rd13;
	ld.global.u32 	%r10, [%rd14+4];
	shl.b32 	%r11, %r324, 5;
	mov.b32 	%r330, 0;
$L__BB1_6:
	.pragma "nounroll";
	shr.u32 	%r201, %r10, %r330;
	and.b32  	%r202, %r201, 1;
	setp.eq.b32 	%p4, %r202, 1;
	not.pred 	%p5, %p4;
	add.s32 	%r203, %r11, %r330;
	mul.lo.s32 	%r204, %r203, 5;
	mul.wide.u32 	%rd15, %r204, 4;
	add.s64 	%rd6, %rd5, %rd15;
	@%p5 bra 	$L__BB1_8;
	ld.global.u32 	%r205, [%rd6];
	xor.b32  	%r335, %r335, %r205;
	ld.global.u32 	%r206, [%rd6+4];
	xor.b32  	%r334, %r334, %r206;
	ld.global.u32 	%r207, [%rd6+8];
	xor.b32  	%r333, %r333, %r207;
	ld.global.u32 	%r208, [%rd6+12];
	xor.b32  	%r332, %r332, %r208;
	ld.global.u32 	%r209, [%rd6+16];
	xor.b32  	%r331, %r331, %r209;
$L__BB1_8:
	and.b32  	%r211, %r201, 2;
	setp.eq.s32 	%p6, %r211, 0;
	@%p6 bra 	$L__BB1_10;
	ld.global.u32 	%r212, [%rd6+20];
	xor.b32  	%r335, %r335, %r212;
	ld.global.u32 	%r213, [%rd6+24];
	xor.b32  	%r334, %r334, %r213;
	ld.global.u32 	%r214, [%rd6+28];
	xor.b32  	%r333, %r333, %r214;
	ld.global.u32 	%r215, [%rd6+32];
	xor.b32  	%r332, %r332, %r215;
	ld.global.u32 	%r216, [%rd6+36];
	xor.b32  	%r331, %r331, %r216;
$L__BB1_10:
	and.b32  	%r218, %r201, 4;
	setp.eq.s32 	%p7, %r218, 0;
	@%p7 bra 	$L__BB1_12;
	ld.global.u32 	%r219, [%rd6+40];
	xor.b32  	%r335, %r335, %r219;
	ld.global.u32 	%r220, [%rd6+44];
	xor.b32  	%r334, %r334, %r220;
	ld.global.u32 	%r221, [%rd6+48];
	xor.b32  	%r333, %r333, %r221;
	ld.global.u32 	%r222, [%rd6+52];
	xor.b32  	%r332, %r332, %r222;
	ld.global.u32 	%r223, [%rd6+56];
	xor.b32  	%r331, %r331, %r223;
$L__BB1_12:
	and.b32  	%r225, %r201, 8;
	setp.eq.s32 	%p8, %r225, 0;
	@%p8 bra 	$L__BB1_14;
	ld.global.u32 	%r226, [%rd6+60];
	xor.b32  	%r335, %r335, %r226;
	ld.global.u32 	%r227, [%rd6+64];
	xor.b32  	%r334, %r334, %r227;
	ld.global.u32 	%r228, [%rd6+68];
	xor.b32  	%r333, %r333, %r228;
	ld.global.u32 	%r229, [%rd6+72];
	xor.b32  	%r332, %r332, %r229;
	ld.global.u32 	%r230, [%rd6+76];
	xor.b32  	%r331, %r331, %r230;
$L__BB1_14:
	and.b32  	%r232, %r201, 16;
	setp.eq.s32 	%p9, %r232, 0;
	@%p9 bra 	$L__BB1_16;
	ld.global.u32 	%r233, [%rd6+80];
	xor.b32  	%r335, %r335, %r233;
	ld.global.u32 	%r234, [%rd6+84];
	xor.b32  	%r334, %r334, %r234;
	ld.global.u32 	%r235, [%rd6+88];
	xor.b32  	%r333, %r333, %r235;
	ld.global.u32 	%r236, [%rd6+92];
	xor.b32  	%r332, %r332, %r236;
	ld.global.u32 	%r237, [%rd6+96];
	xor.b32  	%r331, %r331, %r237;
$L__BB1_16:
	and.b32  	%r239, %r201, 32;
	setp.eq.s32 	%p10, %r239, 0;
	@%p10 bra 	$L__BB1_18;
	ld.global.u32 	%r240, [%rd6+100];
	xor.b32  	%r335, %r335, %r240;
	ld.global.u32 	%r241, [%rd6+104];
	xor.b32  	%r334, %r334, %r241;
	ld.global.u32 	%r242, [%rd6+108];
	xor.b32  	%r333, %r333, %r242;
	ld.global.u32 	%r243, [%rd6+112];
	xor.b32  	%r332, %r332, %r243;
	ld.global.u32 	%r244, [%rd6+116];
	xor.b32  	%r331, %r331, %r244;
$L__BB1_18:
	and.b32  	%r246, %r201, 64;
	setp.eq.s32 	%p11, %r246, 0;
	@%p11 bra 	$L__BB1_20;
	ld.global.u32 	%r247, [%rd6+120];
	xor.b32  	%r335, %r335, %r247;
	ld.global.u32 	%r248, [%rd6+124];
	xor.b32  	%r334, %r334, %r248;
	ld.global.u32 	%r249, [%rd6+128];
	xor.b32  	%r333, %r333, %r249;
	ld.global.u32 	%r250, [%rd6+132];
	xor.b32  	%r332, %r332, %r250;
	ld.global.u32 	%r251, [%rd6+136];
	xor.b32  	%r331, %r331, %r251;
$L__BB1_20:
	and.b32  	%r253, %r201, 128;
	setp.eq.s32 	%p12, %r253, 0;
	@%p12 bra 	$L__BB1_22;
	ld.global.u32 	%r254, [%rd6+140];
	xor.b32  	%r335, %r335, %r254;
	ld.global.u32 	%r255, [%rd6+144];
	xor.b32  	%r334, %r334, %r255;
	ld.global.u32 	%r256, [%rd6+148];
	xor.b32  	%r333, %r333, %r256;
	ld.global.u32 	%r257, [%rd6+152];
	xor.b32  	%r332, %r332, %r257;
	ld.global.u32 	%r258, [%rd6+156];
	xor.b32  	%r331, %r331, %r258;
$L__BB1_22:
	and.b32  	%r260, %r201, 256;
	setp.eq.s32 	%p13, %r260, 0;
	@%p13 bra 	$L__BB1_24;
	ld.global.u32 	%r261, [%rd6+160];
	xor.b32  	%r335, %r335, %r261;
	ld.global.u32 	%r262, [%rd6+164];
	xor.b32  	%r334, %r334, %r262;
	ld.global.u32 	%r263, [%rd6+168];
	xor.b32  	%r333, %r333, %r263;
	ld.global.u32 	%r264, [%rd6+172];
	xor.b32  	%r332, %r332, %r264;
	ld.global.u32 	%r265, [%rd6+176];
	xor.b32  	%r331, %r331, %r265;
$L__BB1_24:
	and.b32  	%r267, %r201, 512;
	setp.eq.s32 	%p14, %r267, 0;
	@%p14 bra 	$L__BB1_26;
	ld.global.u32 	%r268, [%rd6+180];
	xor.b32  	%r335, %r335, %r268;
	ld.global.u32 	%r269, [%rd6+184];
	xor.b32  	%r334, %r334, %r269;
	ld.global.u32 	%r270, [%rd6+188];
	xor.b32  	%r333, %r333, %r270;
	ld.global.u32 	%r271, [%rd6+192];
	xor.b32  	%r332, %r332, %r271;
	ld.global.u32 	%r272, [%rd6+196];
	xor.b32  	%r331, %r331, %r272;
$L__BB1_26:
	and.b32  	%r274, %r201, 1024;
	setp.eq.s32 	%p15, %r274, 0;
	@%p15 bra 	$L__BB1_28;
	ld.global.u32 	%r275, [%rd6+200];
	xor.b32  	%r335, %r335, %r275;
	ld.global.u32 	%r276, [%rd6+204];
	xor.b32  	%r334, %r334, %r276;
	ld.global.u32 	%r277, [%rd6+208];
	xor.b32  	%r333, %r333, %r277;
	ld.global.u32 	%r278, [%rd6+212];
	xor.b32  	%r332, %r332, %r278;
	ld.global.u32 	%r279, [%rd6+216];
	xor.b32  	%r331, %r331, %r279;
$L__BB1_28:
	and.b32  	%r281, %r201, 2048;
	setp.eq.s32 	%p16, %r281, 0;
	@%p16 bra 	$L__BB1_30;
	ld.global.u32 	%r282, [%rd6+220];
	xor.b32  	%r335, %r335, %r282;
	ld.global.u32 	%r283, [%rd6+224];
	xor.b32  	%r334, %r334, %r283;
	ld.global.u32 	%r284, [%rd6+228];
	xor.b32  	%r333, %r333, %r284;
	ld.global.u32 	%r285, [%rd6+232];
	xor.b32  	%r332, %r332, %r285;
	ld.global.u32 	%r286, [%rd6+236];
	xor.b32  	%r331, %r331, %r286;
$L__BB1_30:
	and.b32  	%r288, %r201, 4096;
	setp.eq.s32 	%p17, %r288, 0;
	@%p17 bra 	$L__BB1_32;
	ld.global.u32 	%r289, [%rd6+240];
	xor.b32  	%r335, %r335, %r289;
	ld.global.u32 	%r290, [%rd6+244];
	xor.b32  	%r334, %r334, %r290;
	ld.global.u32 	%r291, [%rd6+248];
	xor.b32  	%r333, %r333, %r291;
	ld.global.u32 	%r292, [%rd6+252];
	xor.b32  	%r332, %r332, %r292;
	ld.global.u32 	%r293, [%rd6+256];
	xor.b32  	%r331, %r331, %r293;
$L__BB1_32:
	and.b32  	%r295, %r201, 8192;
	setp.eq.s32 	%p18, %r295, 0;
	@%p18 bra 	$L__BB1_34;
	ld.global.u32 	%r296, [%rd6+260];
	xor.b32  	%r335, %r335, %r296;
	ld.global.u32 	%r297, [%rd6+264];
	xor.b32  	%r334, %r334, %r297;
	ld.global.u32 	%r298, [%rd6+268];
	xor.b32  	%r333, %r333, %r298;
	ld.global.u32 	%r299, [%rd6+272];
	xor.b32  	%r332, %r332, %r299;
	ld.global.u32 	%r300, [%rd6+276];
	xor.b32  	%r331, %r331, %r300;
$L__BB1_34:
	and.b32  	%r302, %r201, 16384;
	setp.eq.s32 	%p19, %r302, 0;
	@%p19 bra 	$L__BB1_36;
	ld.global.u32 	%r303, [%rd6+280];
	xor.b32  	%r335, %r335, %r303;
	ld.global.u32 	%r304, [%rd6+284];
	xor.b32  	%r334, %r334, %r304;
	ld.global.u32 	%r305, [%rd6+288];
	xor.b32  	%r333, %r333, %r305;
	ld.global.u32 	%r306, [%rd6+292];
	xor.b32  	%r332, %r332, %r306;
	ld.global.u32 	%r307, [%rd6+296];
	xor.b32  	%r331, %r331, %r307;
$L__BB1_36:
	and.b32  	%r309, %r201, 32768;
	setp.eq.s32 	%p20, %r309, 0;
	@%p20 bra 	$L__BB1_38;
	ld.global.u32 	%r310, [%rd6+300];
	xor.b32  	%r335, %r335, %r310;
	ld.global.u32 	%r311, [%rd6+304];
	xor.b32  	%r334, %r334, %r311;
	ld.global.u32 	%r312, [%rd6+308];
	xor.b32  	%r333, %r333, %r312;
	ld.global.u32 	%r313, [%rd6+312];
	xor.b32  	%r332, %r332, %r313;
	ld.global.u32 	%r314, [%rd6+316];
	xor.b32  	%r331, %r331, %r314;
$L__BB1_38:
	add.s32 	%r330, %r330, 16;
	setp.ne.s32 	%p21, %r330, 32;
	@%p21 bra 	$L__BB1_6;
	mad.lo.s32 	%r315, %r324, -31, %r11;
	add.s32 	%r324, %r315, 1;
	setp.ne.s32 	%p22, %r324, 5;
	@%p22 bra 	$L__BB1_5;
	st.global.u32 	[%rd2+4], %r335;
	st.global.u32 	[%rd2+8], %r334;
	st.global.u32 	[%rd2+12], %r333;
	st.global.u32 	[%rd2+16], %r332;
	st.global.u32 	[%rd2+20], %r331;
	add.s32 	%r318, %r318, 1;
	setp.lt.u32 	%p23, %r318, %r2;
	@%p23 bra 	$L__BB1_4;
$L__BB1_41:
	shr.u64 	%rd7, %rd17, 2;
	add.s32 	%r317, %r317, 1;
	setp.gt.u64 	%p24, %rd17, 3;
	mov.u64 	%rd17, %rd7;
	@%p24 bra 	$L__BB1_2;
$L__BB1_42:
	mov.b32 	%r316, 0;
	st.global.v2.u32 	[%rd2+24], {%r316, %r316};
	st.global.u32 	[%rd2+32], %r316;
	mov.b64 	%rd16, 0;
	st.global.u64 	[%rd2+40], %rd16;
	ret;

}
	// .globl	_Z21generate_graph_kernelPiS_iP17curandStateXORWOWfiiii
.visible .entry _Z21generate_graph_kernelPiS_iP17curandStateXORWOWfiiii(
	.param .u64 .ptr .align 1 _Z21generate_graph_kernelPiS_iP17curandStateXORWOWfiiii_param_0,
	.param .u64 .ptr .align 1 _Z21generate_graph_kernelPiS_iP17curandStateXORWOWfiiii_param_1,
	.param .u32 _Z21generate_graph_kernelPiS_iP17curandStateXORWOWfiiii_param_2,
	.param .u64 .ptr .align 1 _Z21generate_graph_kernelPiS_iP17curandStateXORWOWfiiii_param_3,
	.param .f32 _Z21generate_graph_kernelPiS_iP17curandStateXORWOWfiiii_param_4,
	.param .u32 _Z21generate_graph_kernelPiS_iP17curandStateXORWOWfiiii_param_5,
	.param .u32 _Z21generate_graph_kernelPiS_iP17curandStateXORWOWfiiii_param_6,
	.param .u32 _Z21generate_graph_kernelPiS_iP17curandStateXORWOWfiiii_param_7,
	.param .u32 _Z21generate_graph_kernelPiS_iP17curandStateXORWOWfiiii_param_8
)
{
	.reg .pred 	%p<8>;
	.reg .b32 	%r<38>;
	.reg .b32 	%f<4>;
	.reg .b64 	%rd<13>;

	ld.param.u64 	%rd4, [_Z21generate_graph_kernelPiS_iP17curandStateXORWOWfiiii_param_0];
	ld.param.u64 	%rd6, [_Z21generate_graph_kernelPiS_iP17curandStateXORWOWfiiii_param_1];
	ld.param.u32 	%r6, [_Z21generate_graph_kernelPiS_iP17curandStateXORWOWfiiii_param_2];
	ld.param.u64 	%rd5, [_Z21generate_graph_kernelPiS_iP17curandStateXORWOWfiiii_param_3];
	ld.param.f32 	%f1, [_Z21generate_graph_kernelPiS_iP17curandStateXORWOWfiiii_param_4];
	ld.param.u32 	%r5, [_Z21generate_graph_kernelPiS_iP17curandStateXORWOWfiiii_param_5];
	ld.param.u32 	%r7, [_Z21generate_graph_kernelPiS_iP17curandStateXORWOWfiiii_param_7];
	ld.param.u32 	%r8, [_Z21generate_graph_kernelPiS_iP17curandStateXORWOWfiiii_param_8];
	cvta.to.global.u64 	%rd1, %rd6;
	mov.u32 	%r10, %ctaid.x;
	mov.u32 	%r11, %ntid.x;
	mov.u32 	%r12, %tid.x;
	mad.lo.s32 	%r1, %r10, %r11, %r12;
	add.s32 	%r13, %r7, %r1;
	ld.global.u32 	%r14, [%rd1];
	setp.ge.s32 	%p1, %r14, %r6;
	setp.ge.s32 	%p2, %r13, %r8;
	or.pred  	%p3, %p1, %p2;
	@%p3 bra 	$L__BB2_8;
	setp.lt.s32 	%p4, %r5, 1;
	@%p4 bra 	$L__BB2_7;
	cvta.to.global.u64 	%rd2, %rd4;
	cvta.to.global.u64 	%rd7, %rd5;
	mul.wide.s32 	%rd8, %r1, 48;
	add.s64 	%rd3, %rd7, %rd8;
	mov.b32 	%r37, 0;
$L__BB2_3:
	ld.global.v2.u32 	{%r16, %r17}, [%rd3];
	shr.u32 	%r18, %r17, 2;
	xor.b32  	%r19, %r18, %r17;
	ld.global.v2.u32 	{%r20, %r21}, [%rd3+8];
	ld.global.v2.u32 	{%r22, %r23}, [%rd3+16];
	st.global.v2.u32 	[%rd3+8], {%r21, %r22};
	shl.b32 	%r24, %r23, 4;
	shl.b32 	%r25, %r19, 1;
	xor.b32  	%r26, %r25, %r24;
	xor.b32  	%r27, %r26, %r19;
	xor.b32  	%r28, %r27, %r23;
	st.global.v2.u32 	[%rd3+16], {%r23, %r28};
	add.s32 	%r29, %r16, 362437;
	st.global.v2.u32 	[%rd3], {%r29, %r20};
	add.s32 	%r30, %r28, %r29;
	cvt.rn.f32.u32 	%f2, %r30;
	fma.rn.f32 	%f3, %f2, 0f2F800000, 0f2F000000;
	setp.gtu.f32 	%p5, %f3, %f1;
	@%p5 bra 	$L__BB2_6;
$L__BB2_4:
	atom.relaxed.global.cas.b32 	%r31, [mutex], 0, 1;
	setp.ne.s32 	%p6, %r31, 0;
	@%p6 bra 	$L__BB2_4;
	ld.global.u32 	%r32, [%rd1];
	mul.wide.s32 	%rd9, %r32, 4;
	add.s64 	%rd10, %rd2, %rd9;
	st.global.u32 	[%rd10], %r13;
	ld.global.u32 	%r33, [%rd1];
	mul.wide.s32 	%rd11, %r33, 4;
	add.s64 	%rd12, %rd2, %rd11;
	st.global.u32 	[%rd12+4], %r37;
	ld.global.u32 	%r34, [%rd1];
	add.s32 	%r35, %r34, 2;
	st.global.u32 	[%rd1], %r35;
	membar.gl;
	atom.global.exch.b32 	%r36, [mutex], 0;
$L__BB2_6:
	add.s32 	%r37, %r37, 1;
	setp.ne.s32 	%p7, %r37, %r5;
	@%p7 bra 	$L__BB2_3;
$L__BB2_7:
	bar.sync 	0;
$L__BB2_8:
	ret;

}
	// .globl	_Z24generate_graph_kernel_v2PiS_iP17curandStateXORWOWfiiii
.visible .entry _Z24generate_graph_kernel_v2PiS_iP17curandStateXORWOWfiiii(
	.param .u64 .ptr .align 1 _Z24generate_graph_kernel_v2PiS_iP17curandStateXORWOWfiiii_param_0,
	.param .u64 .ptr .align 1 _Z24generate_graph_kernel_v2PiS_iP17curandStateXORWOWfiiii_param_1,
	.param .u32 _Z24generate_graph_kernel_v2PiS_iP17curandStateXORWOWfiiii_param_2,
	.param .u64 .ptr .align 1 _Z24generate_graph_kernel_v2PiS_iP17curandStateXORWOWfiiii_param_3,
	.param .f32 _Z24generate_graph_kernel_v2PiS_iP17curandStateXORWOWfiiii_param_4,
	.param .u32 _Z24generate_graph_kernel_v2PiS_iP17curandStateXORWOWfiiii_param_5,
	.param .u32 _Z24generate_graph_kernel_v2PiS_iP17curandStateXORWOWfiiii_param_6,
	.param .u32 _Z24generate_graph_kernel_v2PiS_iP17curandStateXORWOWfiiii_param_7,
	.param .u32 _Z24generate_graph_kernel_v2PiS_iP17curandStateXORWOWfiiii_param_8
)
{


	ret;

}


// ===== COMPILED SASS (sm_100) =====

	.target	sm_100

	.elftype	@"ET_EXEC"


//--------------------- .note.nv.tkinfo           --------------------------
	.section	.note.nv.tkinfo,"",@"SHT_NOTE"
	.sectionflags	@"SHF_NOTE_NV_TKINFO"
	.tkinfo
        /*0018*/ 	.word	0x00000002
        /*0030*/ 	.string	""
        /*0030*/ 	.string	"ptxas"
        /*0030*/ 	.string	"Cuda compilation tools, release 13.0, V13.0.88"
        /*0030*/ 	.string	"Build cuda_13.0.r13.0/compiler.36424714_0"
        /*0030*/ 	.string	"-arch sm_100 -m 64 "



//--------------------- .note.nv.cuinfo           --------------------------
	.section	.note.nv.cuinfo,"",@"SHT_NOTE"
	.sectionflags	@"SHF_NOTE_NV_CUINFO"
        /*0018*/ 	.short	0x0002
        /*001a*/ 	.short	0x0064
        /*001c*/ 	.short	0x0082
	.zero		2


//--------------------- .nv.info                  --------------------------
	.section	.nv.info,"",@"SHT_CUDA_INFO"
	.align	4


	//----- nvinfo : EIATTR_REGCOUNT
	.align		4
        /*0000*/ 	.byte	0x04, 0x2f
        /*0002*/ 	.short	(.L_11 - .L_10)
	.align		4
.L_10:
        /*0004*/ 	.word	index@(_Z17test_write_kernelPi)
        /*0008*/ 	.word	0x00000008


	//----- nvinfo : EIATTR_FRAME_SIZE
	.align		4
.L_11:
        /*000c*/ 	.byte	0x04, 0x11
        /*000e*/ 	.short	(.L_13 - .L_12)
	.align		4
.L_12:
        /*0010*/ 	.word	index@(_Z17test_write_kernelPi)
        /*0014*/ 	.word	0x00000000


	//----- nvinfo : EIATTR_REGCOUNT
	.align		4
.L_13:
        /*0018*/ 	.byte	0x04, 0x2f
        /*001a*/ 	.short	(.L_15 - .L_14)
	.align		4
.L_14:
        /*001c*/ 	.word	index@(_Z12setup_kernelP17curandStateXORWOWi)
        /*0020*/ 	.word	0x0000001f


	//----- nvinfo : EIATTR_FRAME_SIZE
	.align		4
.L_15:
        /*0024*/ 	.byte	0x04, 0x11
        /*0026*/ 	.short	(.L_17 - .L_16)
	.align		4
.L_16:
        /*0028*/ 	.word	index@(_Z12setup_kernelP17curandStateXORWOWi)
        /*002c*/ 	.word	0x00000000


	//----- nvinfo : EIATTR_REGCOUNT
	.align		4
.L_17:
        /*0030*/ 	.byte	0x04, 0x2f
        /*0032*/ 	.short	(.L_19 - .L_18)
	.align		4
.L_18:
        /*0034*/ 	.word	index@(_Z21generate_graph_kernelPiS_iP17curandStateXORWOWfiiii)
        /*0038*/ 	.word	0x00000012


	//----- nvinfo : EIATTR_FRAME_SIZE
	.align		4
.L_19:
        /*003c*/ 	.byte	0x04, 0x11
        /*003e*/ 	.short	(.L_21 - .L_20)
	.align		4
.L_20:
        /*0040*/ 	.word	index@(_Z21generate_graph_kernelPiS_iP17curandStateXORWOWfiiii)
        /*0044*/ 	.word	0x00000000


	//----- nvinfo : EIATTR_REGCOUNT
	.align		4
.L_21:
        /*0048*/ 	.byte	0x04, 0x2f
        /*004a*/ 	.short	(.L_23 - .L_22)
	.align		4
.L_22:
        /*004c*/ 	.word	index@(_Z24generate_graph_kernel_v2PiS_iP17curandStateXORWOWfiiii)
        /*0050*/ 	.word	0x00000004


	//----- nvinfo : EIATTR_FRAME_SIZE
	.align		4
.L_23:
        /*0054*/ 	.byte	0x04, 0x11
        /*0056*/ 	.short	(.L_25 - .L_24)
	.align		4
.L_24:
        /*0058*/ 	.word	index@(_Z24generate_graph_kernel_v2PiS_iP17curandStateXORWOWfiiii)
        /*005c*/ 	.word	0x00000000


	//----- nvinfo : EIATTR_MIN_STACK_SIZE
	.align		4
.L_25:
        /*0060*/ 	.byte	0x04, 0x12
        /*0062*/ 	.short	(.L_27 - .L_26)
	.align		4
.L_26:
        /*0064*/ 	.word	index@(_Z24generate_graph_kernel_v2PiS_iP17curandStateXORWOWfiiii)
        /*0068*/ 	.word	0x00000000


	//----- nvinfo : EIATTR_MIN_STACK_SIZE
	.align		4
.L_27:
        /*006c*/ 	.byte	0x04, 0x12
        /*006e*/ 	.short	(.L_29 - .L_28)
	.align		4
.L_28:
        /*0070*/ 	.word	index@(_Z21generate_graph_kernelPiS_iP17curandStateXORWOWfiiii)
        /*0074*/ 	.word	0x00000000


	//----- nvinfo : EIATTR_MIN_STACK_SIZE
	.align		4
.L_29:
        /*0078*/ 	.byte	0x04, 0x12
        /*007a*/ 	.short	(.L_31 - .L_30)
	.align		4
.L_30:
        /*007c*/ 	.word	index@(_Z12setup_kernelP17curandStateXORWOWi)
        /*0080*/ 	.word	0x00000000


	//----- nvinfo : EIATTR_MIN_STACK_SIZE
	.align		4
.L_31:
        /*0084*/ 	.byte	0x04, 0x12
        /*0086*/ 	.short	(.L_33 - .L_32)
	.align		4
.L_32:
        /*0088*/ 	.word	index@(_Z17test_write_kernelPi)
        /*008c*/ 	.word	0x00000000
.L_33:


//--------------------- .nv.compat                --------------------------
	.section	.nv.compat,"",@"SHT_CUDA_COMPAT_INFO"
	.align	4
        /*0000*/ 	.byte	0x02, 0x09, 0x00, 0x00, 0x02, 0x02, 0x01, 0x00, 0x02, 0x05, 0x05, 0x00, 0x03, 0x07, 0x01, 0x01
        /*0010*/ 	.byte	0x02, 0x03, 0x00, 0x00, 0x02, 0x06, 0x01, 0x00, 0x04, 0x0b, 0x08, 0x00, 0x09, 0x00, 0x00, 0x00
        /*0020*/ 	.byte	0x00, 0x00, 0x00, 0x00


//--------------------- .nv.info._Z24generate_graph_kernel_v2PiS_iP17curandStateXORWOWfiiii --------------------------
	.section	.nv.info._Z24generate_graph_kernel_v2PiS_iP17curandStateXORWOWfiiii,"",@"SHT_CUDA_INFO"
	.sectionflags	@""
	.align	4


	//----- nvinfo : EIATTR_CUDA_API_VERSION
	.align		4
        /*0000*/ 	.byte	0x04, 0x37
        /*0002*/ 	.short	(.L_35 - .L_34)
.L_34:
        /*0004*/ 	.word	0x00000082


	//----- nvinfo : EIATTR_KPARAM_INFO
	.align		4
.L_35:
        /*0008*/ 	.byte	0x04, 0x17
        /*000a*/ 	.short	(.L_37 - .L_36)
.L_36:
        /*000c*/ 	.word	0x00000000
        /*0010*/ 	.short	0x0008
        /*0012*/ 	.short	0x0030
        /*0014*/ 	.byte	0x00, 0xf0, 0x11, 0x00


	//----- nvinfo : EIATTR_KPARAM_INFO
	.align		4
.L_37:
        /*0018*/ 	.byte	0x04, 0x17
        /*001a*/ 	.short	(.L_39 - .L_38)
.L_38:
        /*001c*/ 	.word	0x00000000
        /*0020*/ 	.short	0x0007
        /*0022*/ 	.short	0x002c
        /*0024*/ 	.byte	0x00, 0xf0, 0x11, 0x00


	//----- nvinfo : EIATTR_KPARAM_INFO
	.align		4
.L_39:
        /*0028*/ 	.byte	0x04, 0x17
        /*002a*/ 	.short	(.L_41 - .L_40)
.L_40:
        /*002c*/ 	.word	0x00000000
        /*0030*/ 	.short	0x0006
        /*0032*/ 	.short	0x0028
        /*0034*/ 	.byte	0x00, 0xf0, 0x11, 0x00


	//----- nvinfo : EIATTR_KPARAM_INFO
	.align		4
.L_41:
        /*0038*/ 	.byte	0x04, 0x17
        /*003a*/ 	.short	(.L_43 - .L_42)
.L_42:
        /*003c*/ 	.word	0x00000000
        /*0040*/ 	.short	0x0005
        /*0042*/ 	.short	0x0024
        /*0044*/ 	.byte	0x00, 0xf0, 0x11, 0x00


	//----- nvinfo : EIATTR_KPARAM_INFO
	.align		4
.L_43:
        /*0048*/ 	.byte	0x04, 0x17
        /*004a*/ 	.short	(.L_45 - .L_44)
.L_44:
        /*004c*/ 	.word	0x00000000
        /*0050*/ 	.short	0x0004
        /*0052*/ 	.short	0x0020
        /*0054*/ 	.byte	0x00, 0xf0, 0x11, 0x00


	//----- nvinfo : EIATTR_KPARAM_INFO
	.align		4
.L_45:
        /*0058*/ 	.byte	0x04, 0x17
        /*005a*/ 	.short	(.L_47 - .L_46)
.L_46:
        /*005c*/ 	.word	0x00000000
        /*0060*/ 	.short	0x0003
        /*0062*/ 	.short	0x0018
        /*0064*/ 	.byte	0x00, 0xf5, 0x21, 0x00


	//----- nvinfo : EIATTR_KPARAM_INFO
	.align		4
.L_47:
        /*0068*/ 	.byte	0x04, 0x17
        /*006a*/ 	.short	(.L_49 - .L_48)
.L_48:
        /*006c*/ 	.word	0x00000000
        /*0070*/ 	.short	0x0002
        /*0072*/ 	.short	0x0010
        /*0074*/ 	.byte	0x00, 0xf0, 0x11, 0x00


	//----- nvinfo : EIATTR_KPARAM_INFO
	.align		4
.L_49:
        /*0078*/ 	.byte	0x04, 0x17
        /*007a*/ 	.short	(.L_51 - .L_50)
.L_50:
        /*007c*/ 	.word	0x00000000
        /*0080*/ 	.short	0x0001
        /*0082*/ 	.short	0x0008
        /*0084*/ 	.byte	0x00, 0xf5, 0x21, 0x00


	//----- nvinfo : EIATTR_KPARAM_INFO
	.align		4
.L_51:
        /*0088*/ 	.byte	0x04, 0x17
        /*008a*/ 	.short	(.L_53 - .L_52)
.L_52:
        /*008c*/ 	.word	0x00000000
        /*0090*/ 	.short	0x0000
        /*0092*/ 	.short	0x0000
        /*0094*/ 	.byte	0x00, 0xf5, 0x21, 0x00


	//----- nvinfo : EIATTR_SPARSE_MMA_MASK
	.align		4
.L_53:
        /*0098*/ 	.byte	0x03, 0x50
        /*009a*/ 	.short	0x0000


	//----- nvinfo : EIATTR_MAXREG_COUNT
	.align		4
        /*009c*/ 	.byte	0x03, 0x1b
        /*009e*/ 	.short	0x00ff


	//----- nvinfo : EIATTR_MERCURY_ISA_VERSION
	.align		4
        /*00a0*/ 	.byte	0x03, 0x5f
        /*00a2*/ 	.short	0x0101


	//----- nvinfo : EIATTR_VRC_CTA_INIT_COUNT
	.align		4
        /*00a4*/ 	.byte	0x02, 0x4a
	.zero		1
	.zero		1


	//----- nvinfo : EIATTR_EXIT_INSTR_OFFSETS
	.align		4
        /*00a8*/ 	.byte	0x04, 0x1c
        /*00aa*/ 	.short	(.L_55 - .L_54)


	//   ....[0]....
.L_54:
        /*00ac*/ 	.word	0x00000010


	//----- nvinfo : EIATTR_CBANK_PARAM_SIZE
	.align		4
.L_55:
        /*00b0*/ 	.byte	0x03, 0x19
        /*00b2*/ 	.short	0x0034


	//----- nvinfo : EIATTR_PARAM_CBANK
	.align		4
        /*00b4*/ 	.byte	0x04, 0x0a
        /*00b6*/ 	.short	(.L_57 - .L_56)
	.align		4
.L_56:
        /*00b8*/ 	.word	index@(.nv.constant0._Z24generate_graph_kernel_v2PiS_iP17curandStateXORWOWfiiii)
        /*00bc*/ 	.short	0x0380
        /*00be*/ 	.short	0x0034


	//----- nvinfo : EIATTR_SW_WAR
	.align		4
.L_57:
        /*00c0*/ 	.byte	0x04, 0x36
        /*00c2*/ 	.short	(.L_59 - .L_58)
.L_58:
        /*00c4*/ 	.word	0x00000008
.L_59:


//--------------------- .nv.info._Z21generate_graph_kernelPiS_iP17curandStateXORWOWfiiii --------------------------
	.section	.nv.info._Z21generate_graph_kernelPiS_iP17curandStateXORWOWfiiii,"",@"SHT_CUDA_INFO"
	.sectionflags	@""
	.align	4


	//----- nvinfo : EIATTR_CUDA_API_VERSION
	.align		4
        /*0000*/ 	.byte	0x04, 0x37
        /*0002*/ 	.short	(.L_61 - .L_60)
.L_60:
        /*0004*/ 	.word	0x00000082


	//----- nvinfo : EIATTR_KPARAM_INFO
	.align		4
.L_61:
        /*0008*/ 	.byte	0x04, 0x17
        /*000a*/ 	.short	(.L_63 - .L_62)
.L_62:
        /*000c*/ 	.word	0x00000000
        /*0010*/ 	.short	0x0008
        /*0012*/ 	.short	0x0030
        /*0014*/ 	.byte	0x00, 0xf0, 0x11, 0x00


	//----- nvinfo : EIATTR_KPARAM_INFO
	.align		4
.L_63:
        /*0018*/ 	.byte	0x04, 0x17
        /*001a*/ 	.short	(.L_65 - .L_64)
.L_64:
        /*001c*/ 	.word	0x00000000
        /*0020*/ 	.short	0x0007
        /*0022*/ 	.short	0x002c
        /*0024*/ 	.byte	0x00, 0xf0, 0x11, 0x00


	//----- nvinfo : EIATTR_KPARAM_INFO
	.align		4
.L_65:
        /*0028*/ 	.byte	0x04, 0x17
        /*002a*/ 	.short	(.L_67 - .L_66)
.L_66:
        /*002c*/ 	.word	0x00000000
        /*0030*/ 	.short	0x0006
        /*0032*/ 	.short	0x0028
        /*0034*/ 	.byte	0x00, 0xf0, 0x11, 0x00


	//----- nvinfo : EIATTR_KPARAM_INFO
	.align		4
.L_67:
        /*0038*/ 	.byte	0x04, 0x17
        /*003a*/ 	.short	(.L_69 - .L_68)
.L_68:
        /*003c*/ 	.word	0x00000000
        /*0040*/ 	.short	0x0005
        /*0042*/ 	.short	0x0024
        /*0044*/ 	.byte	0x00, 0xf0, 0x11, 0x00


	//----- nvinfo : EIATTR_KPARAM_INFO
	.align		4
.L_69:
        /*0048*/ 	.byte	0x04, 0x17
        /*004a*/ 	.short	(.L_71 - .L_70)
.L_70:
        /*004c*/ 	.word	0x00000000
        /*0050*/ 	.short	0x0004
        /*0052*/ 	.short	0x0020
        /*0054*/ 	.byte	0x00, 0xf0, 0x11, 0x00


	//----- nvinfo : EIATTR_KPARAM_INFO
	.align		4
.L_71:
        /*0058*/ 	.byte	0x04, 0x17
        /*005a*/ 	.short	(.L_73 - .L_72)
.L_72:
        /*005c*/ 	.word	0x00000000
        /*0060*/ 	.short	0x0003
        /*0062*/ 	.short	0x0018
        /*0064*/ 	.byte	0x00, 0xf5, 0x21, 0x00


	//----- nvinfo : EIATTR_KPARAM_INFO
	.align		4
.L_73:
        /*0068*/ 	.byte	0x04, 0x17
        /*006a*/ 	.short	(.L_75 - .L_74)
.L_74:
        /*006c*/ 	.word	0x00000000
        /*0070*/ 	.short	0x0002
        /*0072*/ 	.short	0x0010
        /*0074*/ 	.byte	0x00, 0xf0, 0x11, 0x00


	//----- nvinfo : EIATTR_KPARAM_INFO
	.align		4
.L_75:
        /*0078*/ 	.byte	0x04, 0x17
        /*007a*/ 	.short	(.L_77 - .L_76)
.L_76:
        /*007c*/ 	.word	0x00000000
        /*0080*/ 	.short	0x0001
        /*0082*/ 	.short	0x0008
        /*0084*/ 	.byte	0x00, 0xf5, 0x21, 0x00


	//----- nvinfo : EIATTR_KPARAM_INFO
	.align		4
.L_77:
        /*0088*/ 	.byte	0x04, 0x17
        /*008a*/ 	.short	(.L_79 - .L_78)
.L_78:
        /*008c*/ 	.word	0x00000000
        /*0090*/ 	.short	0x0000
        /*0092*/ 	.short	0x0000
        /*0094*/ 	.byte	0x00, 0xf5, 0x21, 0x00


	//----- nvinfo : EIATTR_SPARSE_MMA_MASK
	.align		4
.L_79:
        /*0098*/ 	.byte	0x03, 0x50
        /*009a*/ 	.short	0x0000


	//----- nvinfo : EIATTR_MAXREG_COUNT
	.align		4
        /*009c*/ 	.byte	0x03, 0x1b
        /*009e*/ 	.short	0x00ff


	//----- nvinfo : EIATTR_NUM_BARRIERS
	.align		4
        /*00a0*/ 	.byte	0x02, 0x4c
        /*00a2*/ 	.byte	0x01
	.zero		1


	//----- nvinfo : EIATTR_MERCURY_ISA_VERSION
	.align		4
        /*00a4*/ 	.byte	0x03, 0x5f
        /*00a6*/ 	.short	0x0101


	//----- nvinfo : EIATTR_VRC_CTA_INIT_COUNT
	.align		4
        /*00a8*/ 	.byte	0x02, 0x4a
	.zero		1
	.zero		1


	//----- nvinfo : EIATTR_EXIT_INSTR_OFFSETS
	.align		4
        /*00ac*/ 	.byte	0x04, 0x1c
        /*00ae*/ 	.short	(.L_81 - .L_80)


	//   ....[0]....
.L_80:
        /*00b0*/ 	.word	0x000000e0


	//   ....[1]....
        /*00b4*/ 	.word	0x000004e0


	//----- nvinfo : EIATTR_CRS_STACK_SIZE
	.align		4
.L_81:
        /*00b8*/ 	.byte	0x04, 0x1e
        /*00ba*/ 	.short	(.L_83 - .L_82)
.L_82:
        /*00bc*/ 	.word	0x00000000


	//----- nvinfo : EIATTR_CBANK_PARAM_SIZE
	.align		4
.L_83:
        /*00c0*/ 	.byte	0x03, 0x19
        /*00c2*/ 	.short	0x0034


	//----- nvinfo : EIATTR_PARAM_CBANK
	.align		4
        /*00c4*/ 	.byte	0x04, 0x0a
        /*00c6*/ 	.short	(.L_85 - .L_84)
	.align		4
.L_84:
        /*00c8*/ 	.word	index@(.nv.constant0._Z21generate_graph_kernelPiS_iP17curandStateXORWOWfiiii)
        /*00cc*/ 	.short	0x0380
        /*00ce*/ 	.short	0x0034


	//----- nvinfo : EIATTR_SW_WAR
	.align		4
.L_85:
        /*00d0*/ 	.byte	0x04, 0x36
        /*00d2*/ 	.short	(.L_87 - .L_86)
.L_86:
        /*00d4*/ 	.word	0x00000008
.L_87:


//--------------------- .nv.info._Z12setup_kernelP17curandStateXORWOWi --------------------------
	.section	.nv.info._Z12setup_kernelP17curandStateXORWOWi,"",@"SHT_CUDA_INFO"
	.sectionflags	@""
	.align	4


	//----- nvinfo : EIATTR_CUDA_API_VERSION
	.align		4
        /*0000*/ 	.byte	0x04, 0x37
        /*0002*/ 	.short	(.L_89 - .L_88)
.L_88:
        /*0004*/ 	.word	0x00000082


	//----- nvinfo : EIATTR_KPARAM_INFO
	.align		4
.L_89:
        /*0008*/ 	.byte	0x04, 0x17
        /*000a*/ 	.short	(.L_91 - .L_90)
.L_90:
        /*000c*/ 	.word	0x00000000
        /*0010*/ 	.short	0x0001
        /*0012*/ 	.short	0x0008
        /*0014*/ 	.byte	0x00, 0xf0, 0x11, 0x00


	//----- nvinfo : EIATTR_KPARAM_INFO
	.align		4
.L_91:
        /*0018*/ 	.byte	0x04, 0x17
        /*001a*/ 	.short	(.L_93 - .L_92)
.L_92:
        /*001c*/ 	.word	0x00000000
        /*0020*/ 	.short	0x0000
        /*0022*/ 	.short	0x0000
        /*0024*/ 	.byte	0x00, 0xf5, 0x21, 0x00


	//----- nvinfo : EIATTR_SPARSE_MMA_MASK
	.align		4
.L_93:
        /*0028*/ 	.byte	0x03, 0x50
        /*002a*/ 	.short	0x0000


	//----- nvinfo : EIATTR_MAXREG_COUNT
	.align		4
        /*002c*/ 	.byte	0x03, 0x1b
        /*002e*/ 	.short	0x00ff


	//----- nvinfo : EIATTR_MERCURY_ISA_VERSION
	.align		4
        /*0030*/ 	.byte	0x03, 0x5f
        /*0032*/ 	.short	0x0101


	//----- nvinfo : EIATTR_VRC_CTA_INIT_COUNT
	.align		4
        /*0034*/ 	.byte	0x02, 0x4a
	.zero		1
	.zero		1


	//----- nvinfo : EIATTR_EXIT_INSTR_OFFSETS
	.align		4
        /*0038*/ 	.byte	0x04, 0x1c
        /*003a*/ 	.short	(.L_95 - .L_94)


	//   ....[0]....
.L_94:
        /*003c*/ 	.word	0x00000ee0


	//----- nvinfo : EIATTR_CRS_STACK_SIZE
	.align		4
.L_95:
        /*0040*/ 	.byte	0x04, 0x1e
        /*0042*/ 	.short	(.L_97 - .L_96)
.L_96:
        /*0044*/ 	.word	0x00000000


	//----- nvinfo : EIATTR_CBANK_PARAM_SIZE
	.align		4
.L_97:
        /*0048*/ 	.byte	0x03, 0x19
        /*004a*/ 	.short	0x000c


	//----- nvinfo : EIATTR_PARAM_CBANK
	.align		4
        /*004c*/ 	.byte	0x04, 0x0a
        /*004e*/ 	.short	(.L_99 - .L_98)
	.align		4
.L_98:
        /*0050*/ 	.word	index@(.nv.constant0._Z12setup_kernelP17curandStateXORWOWi)
        /*0054*/ 	.short	0x0380
        /*0056*/ 	.short	0x000c


	//----- nvinfo : EIATTR_SW_WAR
	.align		4
.L_99:
        /*0058*/ 	.byte	0x04, 0x36
        /*005a*/ 	.short	(.L_101 - .L_100)
.L_100:
        /*005c*/ 	.word	0x00000008
.L_101:


//--------------------- .nv.info._Z17test_write_kernelPi --------------------------
	.section	.nv.info._Z17test_write_kernelPi,"",@"SHT_CUDA_INFO"
	.sectionflags	@""
	.align	4


	//----- nvinfo : EIATTR_CUDA_API_VERSION
	.align		4
        /*0000*/ 	.byte	0x04, 0x37
        /*0002*/ 	.short	(.L_103 - .L_102)
.L_102:
        /*0004*/ 	.word	0x00000082


	//----- nvinfo : EIATTR_KPARAM_INFO
	.align		4
.L_103:
        /*0008*/ 	.byte	0x04, 0x17
        /*000a*/ 	.short	(.L_105 - .L_104)
.L_104:
        /*000c*/ 	.word	0x00000000
        /*0010*/ 	.short	0x0000
        /*0012*/ 	.short	0x0000
        /*0014*/ 	.byte	0x00, 0xf5, 0x21, 0x00


	//----- nvinfo : EIATTR_SPARSE_MMA_MASK
	.align		4
.L_105:
        /*0018*/ 	.byte	0x03, 0x50
        /*001a*/ 	.short	0x0000


	//----- nvinfo : EIATTR_MAXREG_COUNT
	.align		4
        /*001c*/ 	.byte	0x03, 0x1b
        /*001e*/ 	.short	0x00ff


	//----- nvinfo : EIATTR_MERCURY_ISA_VERSION
	.align		4
        /*0020*/ 	.byte	0x03, 0x5f
        /*0022*/ 	.short	0x0101


	//----- nvinfo : EIATTR_VRC_CTA_INIT_COUNT
	.align		4
        /*0024*/ 	.byte	0x02, 0x4a
	.zero		1
	.zero		1


	//----- nvinfo : EIATTR_EXIT_INSTR_OFFSETS
	.align		4
        /*0028*/ 	.byte	0x04, 0x1c
        /*002a*/ 	.short	(.L_107 - .L_106)


	//   ....[0]....
.L_106:
        /*002c*/ 	.word	0x00000060


	//----- nvinfo : EIATTR_CBANK_PARAM_SIZE
	.align		4
.L_107:
        /*0030*/ 	.byte	0x03, 0x19
        /*0032*/ 	.short	0x0008


	//----- nvinfo : EIATTR_PARAM_CBANK
	.align		4
        /*0034*/ 	.byte	0x04, 0x0a
        /*0036*/ 	.short	(.L_109 - .L_108)
	.align		4
.L_108:
        /*0038*/ 	.word	index@(.nv.constant0._Z17test_write_kernelPi)
        /*003c*/ 	.short	0x0380
        /*003e*/ 	.short	0x0008


	//----- nvinfo : EIATTR_SW_WAR
	.align		4
.L_109:
        /*0040*/ 	.byte	0x04, 0x36
        /*0042*/ 	.short	(.L_111 - .L_110)
.L_110:
        /*0044*/ 	.word	0x00000008
.L_111:


//--------------------- .nv.callgraph             --------------------------
	.section	.nv.callgraph,"",@"SHT_CUDA_CALLGRAPH"
	.align	4
	.sectionentsize	8
	.align		4
        /*0000*/ 	.word	0x00000000
	.align		4
        /*0004*/ 	.word	0xffffffff
	.align		4
        /*0008*/ 	.word	0x00000000
	.align		4
        /*000c*/ 	.word	0xfffffffe
	.align		4
        /*0010*/ 	.word	0x00000000
	.align		4
        /*0014*/ 	.word	0xfffffffd
	.align		4
        /*0018*/ 	.word	0x00000000
	.align		4
        /*001c*/ 	.word	0xfffffffc


//--------------------- .nv.constant4             --------------------------
	.section	.nv.constant4,"a",@progbits
	.align	8
	.align		8
.nv.constant4:
        /*0000*/ 	.dword	precalc_xorwow_matrix
	.align		8
        /*0008*/ 	.dword	precalc_xorwow_offset_matrix
	.align		8
        /*0010*/ 	.dword	mrg32k3aM1
	.align		8
        /*0018*/ 	.dword	mrg32k3aM2
	.align		8
        /*0020*/ 	.dword	mrg32k3aM1SubSeq
	.align		8
        /*0028*/ 	.dword	mrg32k3aM2SubSeq
	.align		8
        /*0030*/ 	.dword	mrg32k3aM1Seq
	.align		8
        /*0038*/ 	.dword	mrg32k3aM2Seq
	.align		8
        /*0040*/ 	.dword	mutex


//--------------------- .nv.constant3             --------------------------
	.section	.nv.constant3,"a",@progbits
	.align	8
.nv.constant3:
	.type		__cr_lgamma_table,@object
	.size		__cr_lgamma_table,(.L_8 - __cr_lgamma_table)
__cr_lgamma_table:
        /*0000*/ 	.byte	0x00, 0x00, 0x00, 0x00, 0x00, 0x00, 0x00, 0x00, 0x00, 0x00, 0x00, 0x00, 0x00, 0x00, 0x00, 0x00
        /*0010*/ 	.byte	0xef, 0x39, 0xfa, 0xfe, 0x42, 0x2e, 0xe6, 0x3f, 0x02, 0x20, 0x2a, 0xfa, 0x0b, 0xab, 0xfc, 0x3f
        /*0020*/ 	.byte	0xf9, 0x2c, 0x92, 0x7c, 0xa7, 0x6c, 0x09, 0x40, 0xc9, 0x79, 0x44, 0x3c, 0x64, 0x26, 0x13, 0x40
        /*0030*/ 	.byte	0xca, 0x01, 0xcf, 0x3a, 0x27, 0x51, 0x1a, 0x40, 0x30, 0xcc, 0x2d, 0xf3, 0xe1, 0x0c, 0x21, 0x40
        /*0040*/ 	.byte	0x0d, 0xb7, 0xfc, 0x82, 0x8e, 0x35, 0x25, 0x40
.L_8:


//--------------------- .text._Z24generate_graph_kernel_v2PiS_iP17curandStateXORWOWfiiii --------------------------
	.section	.text._Z24generate_graph_kernel_v2PiS_iP17curandStateXORWOWfiiii,"ax",@progbits
	.align	128
        .global         _Z24generate_graph_kernel_v2PiS_iP17curandStateXORWOWfiiii
        .type           _Z24generate_graph_kernel_v2PiS_iP17curandStateXORWOWfiiii,@function
        .size           _Z24generate_graph_kernel_v2PiS_iP17curandStateXORWOWfiiii,(.L_x_18 - _Z24generate_graph_kernel_v2PiS_iP17curandStateXORWOWfiiii)
        .other          _Z24generate_graph_kernel_v2PiS_iP17curandStateXORWOWfiiii,@"STO_CUDA_ENTRY STV_DEFAULT"
_Z24generate_graph_kernel_v2PiS_iP17curandStateXORWOWfiiii:
.text._Z24generate_graph_kernel_v2PiS_iP17curandStateXORWOWfiiii:
[----:B------:R-:W-:Y:S01]  /*0000*/  LDC R1, c[0x0][0x37c] ;  /* 0x0000df00ff017b82 */ /* 0x000fe20000000800 */
[----:B------:R-:W-:Y:S05]  /*0010*/  EXIT ;  /* 0x000000000000794d */ /* 0x000fea0003800000 */
.L_x_0:
[----:B------:R-:W-:-:S00]  /*0020*/  BRA `(.L_x_0) ;  /* 0xfffffffc00fc7947 */ /* 0x000fc0000383ffff */
[----:B------:R-:W-:-:S00]  /*0030*/  NOP ;  /* 0x0000000000007918 */ /* 0x000fc00000000000 */
        /* <DEDUP_REMOVED lines=12> */
.L_x_18:


//--------------------- .text._Z21generate_graph_kernelPiS_iP17curandStateXORWOWfiiii --------------------------
	.section	.text._Z21generate_graph_kernelPiS_iP17curandStateXORWOWfiiii,"ax",@progbits
	.align	128
        .global         _Z21generate_graph_kernelPiS_iP17curandStateXORWOWfiiii
        .type           _Z21generate_graph_kernelPiS_iP17curandStateXORWOWfiiii,@function
        .size           _Z21generate_graph_kernelPiS_iP17curandStateXORWOWfiiii,(.L_x_19 - _Z21generate_graph_kernelPiS_iP17curandStateXORWOWfiiii)
        .other          _Z21generate_graph_kernelPiS_iP17curandStateXORWOWfiiii,@"STO_CUDA_ENTRY STV_DEFAULT"
_Z21generate_graph_kernelPiS_iP17curandStateXORWOWfiiii:
.text._Z21generate_graph_kernelPiS_iP17curandStateXORWOWfiiii:
[----:B------:R-:W-:Y:S08]  /*0000*/  LDC R1, c[0x0][0x37c] ;  /* 0x0000df00ff017b82 */ /* 0x000ff00000000800 */
[----:B------:R-:W0:Y:S01]  /*0010*/  LDC.64 R2, c[0x0][0x388] ;  /* 0x0000e200ff027b82 */ /* 0x000e220000000a00 */
[----:B------:R-:W0:Y:S01]  /*0020*/  LDCU.64 UR4, c[0x0][0x358] ;  /* 0x00006b00ff0477ac */ /* 0x000e220008000a00 */
[----:B------:R-:W1:Y:S01]  /*0030*/  S2R R0, SR_TID.X ;  /* 0x0000000000007919 */ /* 0x000e620000002100 */
[----:B------:R-:W2:Y:S05]  /*0040*/  LDCU UR7, c[0x0][0x3ac] ;  /* 0x00007580ff0777ac */ /* 0x000eaa0008000800 */
[----:B------:R-:W1:Y:S01]  /*0050*/  S2UR UR6, SR_CTAID.X ;  /* 0x00000000000679c3 */ /* 0x000e620000002500 */
[----:B------:R-:W3:Y:S01]  /*0060*/  LDCU UR8, c[0x0][0x3b0] ;  /* 0x00007600ff0877ac */ /* 0x000ee20008000800 */
[----:B------:R-:W4:Y:S01]  /*0070*/  LDCU UR9, c[0x0][0x390] ;  /* 0x00007200ff0977ac */ /* 0x000f220008000800 */
[----:B0-----:R-:W4:Y:S05]  /*0080*/  LDG.E R2, desc[UR4][R2.64] ;  /* 0x0000000402027981 */ /* 0x001f2a000c1e1900 */
[----:B------:R-:W1:Y:S02]  /*0090*/  LDC R5, c[0x0][0x360] ;  /* 0x0000d800ff057b82 */ /* 0x000e640000000800 */
[----:B-1----:R-:W-:-:S04]  /*00a0*/  IMAD R5, R5, UR6, R0 ;  /* 0x0000000605057c24 */ /* 0x002fc8000f8e0200 */
[----:B--2---:R-:W-:-:S05]  /*00b0*/  VIADD R0, R5, UR7 ;  /* 0x0000000705007c36 */ /* 0x004fca0008000000 */
[----:B---3--:R-:W-:-:S04]  /*00c0*/  ISETP.GE.AND P0, PT, R0, UR8, PT ;  /* 0x0000000800007c0c */ /* 0x008fc8000bf06270 */
[----:B----4-:R-:W-:-:S13]  /*00d0*/  ISETP.GE.OR P0, PT, R2, UR9, P0 ;  /* 0x0000000902007c0c */ /* 0x010fda0008706670 */
[----:B------:R-:W-:Y:S05]  /*00e0*/  @P0 EXIT ;  /* 0x000000000000094d */ /* 0x000fea0003800000 */
[----:B------:R-:W0:Y:S02]  /*00f0*/  LDCU UR6, c[0x0][0x3a4] ;  /* 0x00007480ff0677ac */ /* 0x000e240008000800 */
[----:B0-----:R-:W-:-:S09]  /*0100*/  UISETP.GE.AND UP0, UPT, UR6, 0x1, UPT ;  /* 0x000000010600788c */ /* 0x001fd2000bf06270 */
[----:B------:R-:W-:Y:S05]  /*0110*/  BRA.U !UP0, `(.L_x_1) ;  /* 0x0000000108e87547 */ /* 0x000fea000b800000 */
[----:B------:R-:W0:Y:S01]  /*0120*/  LDC.64 R2, c[0x0][0x398] ;  /* 0x0000e600ff027b82 */ /* 0x000e220000000a00 */
[----:B------:R-:W-:Y:S02]  /*0130*/  IMAD.MOV.U32 R4, RZ, RZ, RZ ;  /* 0x000000ffff047224 */ /* 0x000fe400078e00ff */
[----:B0-----:R-:W-:-:S07]  /*0140*/  IMAD.WIDE R2, R5, 0x30, R2 ;  /* 0x0000003005027825 */ /* 0x001fce00078e0202 */
.L_x_6:
[----:B------:R-:W2:Y:S01]  /*0150*/  LDG.E.64 R6, desc[UR4][R2.64] ;  /* 0x0000000402067981 */ /* 0x000ea2000c1e1b00 */
[----:B------:R-:W0:Y:S03]  /*0160*/  LDCU UR6, c[0x0][0x3a0] ;  /* 0x00007400ff0677ac */ /* 0x000e260008000800 */
[----:B------:R-:W3:Y:S04]  /*0170*/  LDG.E.64 R12, desc[UR4][R2.64+0x10] ;  /* 0x00001004020c7981 */ /* 0x000ee8000c1e1b00 */
[----:B------:R-:W4:Y:S01]  /*0180*/  LDG.E.64 R10, desc[UR4][R2.64+0x8] ;  /* 0x00000804020a7981 */ /* 0x000f22000c1e1b00 */
[----:B------:R-:W-:Y:S01]  /*0190*/  BSSY B0, `(.L_x_2) ;  /* 0x000002e000007945 */ /* 0x000fe20003800000 */
[----:B--2---:R-:W-:Y:S01]  /*01a0*/  SHF.R.U32.HI R8, RZ, 0x2, R7 ;  /* 0x00000002ff087819 */ /* 0x004fe20000011607 */
[----:B------:R-:W-:-:S03]  /*01b0*/  VIADD R6, R6, 0x587c5 ;  /* 0x000587c506067836 */ /* 0x000fc60000000000 */
[----:B------:R-:W-:Y:S01]  /*01c0*/  LOP3.LUT R8, R8, R7, RZ, 0x3c, !PT ;  /* 0x0000000708087212 */ /* 0x000fe200078e3cff */
[----:B---3--:R-:W-:Y:S01]  /*01d0*/  IMAD.MOV.U32 R15, RZ, RZ, R12 ;  /* 0x000000ffff0f7224 */ /* 0x008fe200078e000c */
[----:B------:R-:W-:Y:S01]  /*01e0*/  SHF.L.U32 R5, R13, 0x4, RZ ;  /* 0x000000040d057819 */ /* 0x000fe200000006ff */
[----:B----4-:R-:W-:Y:S02]  /*01f0*/  IMAD.MOV.U32 R14, RZ, RZ, R11 ;  /* 0x000000ffff0e7224 */ /* 0x010fe400078e000b */
[----:B------:R-:W-:-:S03]  /*0200*/  IMAD.SHL.U32 R7, R8, 0x2, RZ ;  /* 0x0000000208077824 */ /* 0x000fc600078e00ff */
[----:B------:R1:W-:Y:S02]  /*0210*/  STG.E.64 desc[UR4][R2.64+0x8], R14 ;  /* 0x0000080e02007986 */ /* 0x0003e4000c101b04 */
[----:B------:R-:W-:Y:S02]  /*0220*/  LOP3.LUT R8, R8, R7, R5, 0x96, !PT ;  /* 0x0000000708087212 */ /* 0x000fe400078e9605 */
[----:B------:R-:W-:Y:S02]  /*0230*/  MOV R7, R10 ;  /* 0x0000000a00077202 */ /* 0x000fe40000000f00 */
[-C--:B------:R-:W-:Y:S01]  /*0240*/  LOP3.LUT R11, R8, R13.reuse, RZ, 0x3c, !PT ;  /* 0x0000000d080b7212 */ /* 0x080fe200078e3cff */
[----:B------:R-:W-:Y:S01]  /*0250*/  HFMA2 R8, -RZ, RZ, 0.1171875, 0 ;  /* 0x2f800000ff087431 */ /* 0x000fe200000001ff */
[----:B------:R-:W-:Y:S01]  /*0260*/  MOV R10, R13 ;  /* 0x0000000d000a7202 */ /* 0x000fe20000000f00 */
[----:B------:R1:W-:Y:S02]  /*0270*/  STG.E.64 desc[UR4][R2.64], R6 ;  /* 0x0000000602007986 */ /* 0x0003e4000c101b04 */
[----:B------:R-:W-:-:S02]  /*0280*/  IMAD.IADD R5, R11, 0x1, R6 ;  /* 0x000000010b057824 */ /* 0x000fc400078e0206 */
[----:B------:R1:W-:Y:S03]  /*0290*/  STG.E.64 desc[UR4][R2.64+0x10], R10 ;  /* 0x0000100a02007986 */ /* 0x0003e6000c101b04 */
[----:B------:R-:W-:-:S05]  /*02a0*/  I2FP.F32.U32 R5, R5 ;  /* 0x0000000500057245 */ /* 0x000fca0000201000 */
[----:B------:R-:W-:-:S05]  /*02b0*/  FFMA R5, R5, R8, 1.1641532182693481445e-10 ;  /* 0x2f00000005057423 */ /* 0x000fca0000000008 */
[----:B0-----:R-:W-:-:S13]  /*02c0*/  FSETP.GTU.AND P0, PT, R5, UR6, PT ;  /* 0x0000000605007c0b */ /* 0x001fda000bf0c000 */
[----:B-1---5:R-:W-:Y:S05]  /*02d0*/  @P0 BRA `(.L_x_3) ;  /* 0x0000000000640947 */ /* 0x022fea0003800000 */
[----:B------:R-:W0:Y:S01]  /*02e0*/  LDC.64 R6, c[0x4][0x40] ;  /* 0x01001000ff067b82 */ /* 0x000e220000000a00 */
[----:B------:R-:W-:Y:S01]  /*02f0*/  BSSY B1, `(.L_x_4) ;  /* 0x0000007000017945 */ /* 0x000fe20003800000 */
[----:B------:R-:W-:-:S07]  /*0300*/  IMAD.MOV.U32 R9, RZ, RZ, 0x1 ;  /* 0x00000001ff097424 */ /* 0x000fce00078e00ff */
.L_x_5:
[----:B------:R-:W-:Y:S01]  /*0310*/  MOV R8, RZ ;  /* 0x000000ff00087202 */ /* 0x000fe20000000f00 */
[----:B------:R-:W-:Y:S05]  /*0320*/  YIELD ;  /* 0x0000000000007946 */ /* 0x000fea0003800000 */
[----:B0-----:R-:W2:Y:S02]  /*0330*/  ATOMG.E.CAS.STRONG.GPU PT, R5, [R6], R8, R9 ;  /* 0x00000008060573a9 */ /* 0x001ea400001ee109 */
[----:B--2---:R-:W-:-:S13]  /*0340*/  ISETP.NE.AND P0, PT, R5, RZ, PT ;  /* 0x000000ff0500720c */ /* 0x004fda0003f05270 */
[----:B------:R-:W-:Y:S05]  /*0350*/  @P0 BRA `(.L_x_5) ;  /* 0xfffffffc00ec0947 */ /* 0x000fea000383ffff */
[----:B------:R-:W-:Y:S05]  /*0360*/  BSYNC B1 ;  /* 0x0000000000017941 */ /* 0x000fea0003800000 */
.L_x_4:
[----:B------:R-:W0:Y:S08]  /*0370*/  LDC.64 R12, c[0x0][0x388] ;  /* 0x0000e200ff0c7b82 */ /* 0x000e300000000a00 */
[----:B------:R-:W1:Y:S01]  /*0380*/  LDC.64 R10, c[0x0][0x380] ;  /* 0x0000e000ff0a7b82 */ /* 0x000e620000000a00 */
[----:B0-----:R-:W1:Y:S02]  /*0390*/  LDG.E R9, desc[UR4][R12.64] ;  /* 0x000000040c097981 */ /* 0x001e64000c1e1900 */
[----:B-1----:R-:W-:-:S05]  /*03a0*/  IMAD.WIDE R8, R9, 0x4, R10 ;  /* 0x0000000409087825 */ /* 0x002fca00078e020a */
[----:B------:R0:W-:Y:S04]  /*03b0*/  STG.E desc[UR4][R8.64], R0 ;  /* 0x0000000008007986 */ /* 0x0001e8000c101904 */
[----:B------:R-:W2:Y:S02]  /*03c0*/  LDG.E R5, desc[UR4][R12.64] ;  /* 0x000000040c057981 */ /* 0x000ea4000c1e1900 */
[----:B--2---:R-:W-:-:S05]  /*03d0*/  IMAD.WIDE R10, R5, 0x4, R10 ;  /* 0x00000004050a7825 */ /* 0x004fca00078e020a */
[----:B------:R0:W-:Y:S04]  /*03e0*/  STG.E desc[UR4][R10.64+0x4], R4 ;  /* 0x000004040a007986 */ /* 0x0001e8000c101904 */
[----:B------:R-:W2:Y:S02]  /*03f0*/  LDG.E R5, desc[UR4][R12.64] ;  /* 0x000000040c057981 */ /* 0x000ea4000c1e1900 */
[----:B--2---:R-:W-:-:S05]  /*0400*/  VIADD R5, R5, 0x2 ;  /* 0x0000000205057836 */ /* 0x004fca0000000000 */
[----:B------:R0:W-:Y:S01]  /*0410*/  STG.E desc[UR4][R12.64], R5 ;  /* 0x000000050c007986 */ /* 0x0001e2000c101904 */
[----:B------:R-:W-:Y:S06]  /*0420*/  MEMBAR.SC.GPU ;  /* 0x0000000000007992 */ /* 0x000fec0000002000 */
[----:B------:R-:W-:-:S00]  /*0430*/  ERRBAR ;  /* 0x00000000000079ab */ /* 0x000fc00000000000 */
[----:B------:R-:W-:Y:S06]  /*0440*/  CGAERRBAR ;  /* 0x00000000000075ab */ /* 0x000fec0000000000 */
[----:B------:R-:W-:Y:S04]  /*0450*/  CCTL.IVALL ;  /* 0x00000000ff00798f */ /* 0x000fe80002000000 */
[----:B------:R0:W5:Y:S02]  /*0460*/  ATOMG.E.EXCH.STRONG.GPU PT, RZ, desc[UR4][R6.64], RZ ;  /* 0x800000ff06ff79a8 */ /* 0x000164000c1ef104 */
.L_x_3:
[----:B------:R-:W-:Y:S05]  /*0470*/  BSYNC B0 ;  /* 0x0000000000007941 */ /* 0x000fea0003800000 */
.L_x_2:
[----:B------:R-:W1:Y:S01]  /*0480*/  LDCU UR6, c[0x0][0x3a4] ;  /* 0x00007480ff0677ac */ /* 0x000e620008000800 */
[----:B0-----:R-:W-:-:S04]  /*0490*/  IADD3 R4, PT, PT, R4, 0x1, RZ ;  /* 0x0000000104047810 */ /* 0x001fc80007ffe0ff */
[----:B-1----:R-:W-:-:S13]  /*04a0*/  ISETP.NE.AND P0, PT, R4, UR6, PT ;  /* 0x0000000604007c0c */ /* 0x002fda000bf05270 */
[----:B------:R-:W-:Y:S05]  /*04b0*/  @P0 BRA `(.L_x_6) ;  /* 0xfffffffc00240947 */ /* 0x000fea000383ffff */
.L_x_1:
[----:B------:R-:W-:Y:S05]  /*04c0*/  WARPSYNC.ALL ;  /* 0x0000000000007948 */ /* 0x000fea0003800000 */
[----:B------:R-:W-:Y:S06]  /*04d0*/  BAR.SYNC.DEFER_BLOCKING 0x0 ;  /* 0x0000000000007b1d */ /* 0x000fec0000010000 */
[----:B------:R-:W-:Y:S05]  /*04e0*/  EXIT ;  /* 0x000000000000794d */ /* 0x000fea0003800000 */
.L_x_7:
        /* <DEDUP_REMOVED lines=9> */
.L_x_19:


//--------------------- .text._Z12setup_kernelP17curandStateXORWOWi --------------------------
	.section	.text._Z12setup_kernelP17curandStateXORWOWi,"ax",@progbits
	.align	128
        .global         _Z12setup_kernelP17curandStateXORWOWi
        .type           _Z12setup_kernelP17curandStateXORWOWi,@function
        .size           _Z12setup_kernelP17curandStateXORWOWi,(.L_x_20 - _Z12setup_kernelP17curandStateXORWOWi)
        .other          _Z12setup_kernelP17curandStateXORWOWi,@"STO_CUDA_ENTRY STV_DEFAULT"
_Z12setup_kernelP17curandStateXORWOWi:
.text._Z12setup_kernelP17curandStateXORWOWi:
[----:B------:R-:W-:Y:S01]  /*0000*/  LDC R1, c[0x0][0x37c] ;  /* 0x0000df00ff017b82 */ /* 0x000fe20000000800 */
[----:B------:R-:W0:Y:S07]  /*0010*/  S2R R2, SR_TID.X ;  /* 0x0000000000027919 */ /* 0x000e2e0000002100 */
[----:B------:R-:W1:Y:S01]  /*0020*/  LDC R3, c[0x0][0x388] ;  /* 0x0000e200ff037b82 */ /* 0x000e620000000800 */
[----:B------:R-:W2:Y:S01]  /*0030*/  LDCU.64 UR4, c[0x0][0x358] ;  /* 0x00006b00ff0477ac */ /* 0x000ea20008000a00 */
[----:B------:R-:W-:Y:S06]  /*0040*/  BSSY.RECONVERGENT B0, `(.L_x_8) ;  /* 0x00000e6000007945 */ /* 0x000fec0003800200 */
[----:B------:R-:W0:Y:S08]  /*0050*/  S2UR UR6, SR_CTAID.X ;  /* 0x00000000000679c3 */ /* 0x000e300000002500 */
[----:B------:R-:W0:Y:S08]  /*0060*/  LDC R13, c[0x0][0x360] ;  /* 0x0000d800ff0d7b82 */ /* 0x000e300000000800 */
[----:B------:R-:W3:Y:S01]  /*0070*/  LDC.64 R6, c[0x0][0x380] ;  /* 0x0000e000ff067b82 */ /* 0x000ee20000000a00 */
[----:B-1----:R-:W-:-:S02]  /*0080*/  LOP3.LUT R0, R3, 0xaad26b49, RZ, 0x3c, !PT ;  /* 0xaad26b4903007812 */ /* 0x002fc400078e3cff */
[----:B------:R-:W-:Y:S01]  /*0090*/  ISETP.GT.AND P0, PT, R3, -0x1, PT ;  /* 0xffffffff0300780c */ /* 0x000fe20003f04270 */
[----:B------:R-:W-:Y:S02]  /*00a0*/  IMAD.MOV.U32 R3, RZ, RZ, -0x266e14b1 ;  /* 0xd991eb4fff037424 */ /* 0x000fe400078e00ff */
[----:B------:R-:W-:-:S03]  /*00b0*/  IMAD R0, R0, 0x4182bed5, RZ ;  /* 0x4182bed500007824 */ /* 0x000fc600078e02ff */
[----:B------:R-:W-:Y:S01]  /*00c0*/  SEL R3, R3, 0x8bf16996, P0 ;  /* 0x8bf1699603037807 */ /* 0x000fe20000000000 */
[C---:B------:R-:W-:Y:S01]  /*00d0*/  VIADD R5, R0.reuse, 0x75bcd15 ;  /* 0x075bcd1500057836 */ /* 0x040fe20000000000 */
[C---:B------:R-:W-:Y:S01]  /*00e0*/  LOP3.LUT R8, R0.reuse, 0x159a55e5, RZ, 0x3c, !PT ;  /* 0x159a55e500087812 */ /* 0x040fe200078e3cff */
[----:B------:R-:W-:Y:S01]  /*00f0*/  VIADD R11, R0, 0x583f19 ;  /* 0x00583f19000b7836 */ /* 0x000fe20000000000 */
[C---:B------:R-:W-:Y:S01]  /*0100*/  IADD3 R4, PT, PT, R3.reuse, 0x64f0c9, R0 ;  /* 0x0064f0c903047810 */ /* 0x040fe20007ffe000 */
[C---:B------:R-:W-:Y:S01]  /*0110*/  VIADD R9, R3.reuse, 0x1f123bb5 ;  /* 0x1f123bb503097836 */ /* 0x040fe20000000000 */
[----:B------:R-:W-:Y:S01]  /*0120*/  LOP3.LUT R10, R3, 0x5491333, RZ, 0x3c, !PT ;  /* 0x05491333030a7812 */ /* 0x000fe200078e3cff */
[----:B0-----:R-:W-:-:S05]  /*0130*/  IMAD R13, R13, UR6, R2 ;  /* 0x000000060d0d7c24 */ /* 0x001fca000f8e0202 */
[C---:B------:R-:W-:Y:S01]  /*0140*/  ISETP.NE.AND P0, PT, R13.reuse, RZ, PT ;  /* 0x000000ff0d00720c */ /* 0x040fe20003f05270 */
[----:B---3--:R-:W-:-:S05]  /*0150*/  IMAD.WIDE R6, R13, 0x30, R6 ;  /* 0x000000300d067825 */ /* 0x008fca00078e0206 */
[----:B--2---:R0:W-:Y:S04]  /*0160*/  STG.E.64 desc[UR4][R6.64], R4 ;  /* 0x0000000406007986 */ /* 0x0041e8000c101b04 */
[----:B------:R0:W-:Y:S04]  /*0170*/  STG.E.64 desc[UR4][R6.64+0x8], R8 ;  /* 0x0000080806007986 */ /* 0x0001e8000c101b04 */
[----:B------:R0:W-:Y:S01]  /*0180*/  STG.E.64 desc[UR4][R6.64+0x10], R10 ;  /* 0x0000100a06007986 */ /* 0x0001e2000c101b04 */
[----:B------:R-:W-:Y:S05]  /*0190*/  @!P0 BRA `(.L_x_9) ;  /* 0x0000000c00408947 */ /* 0x000fea0003800000 */
[----:B------:R-:W-:Y:S01]  /*01a0*/  SHF.R.S32.HI R0, RZ, 0x1f, R13 ;  /* 0x0000001fff007819 */ /* 0x000fe2000001140d */
[----:B------:R-:W-:-:S07]  /*01b0*/  IMAD.MOV.U32 R12, RZ, RZ, RZ ;  /* 0x000000ffff0c7224 */ /* 0x000fce00078e00ff */
.L_x_15:
[----:B-1----:R-:W-:Y:S01]  /*01c0*/  LOP3.LUT R2, R13, 0x3, RZ, 0xc0, !PT ;  /* 0x000000030d027812 */ /* 0x002fe200078ec0ff */
[----:B------:R-:W-:Y:S03]  /*01d0*/  BSSY.RECONVERGENT B1, `(.L_x_10) ;  /* 0x00000c6000017945 */ /* 0x000fe60003800200 */
[----:B------:R-:W-:-:S04]  /*01e0*/  ISETP.NE.U32.AND P0, PT, R2, RZ, PT ;  /* 0x000000ff0200720c */ /* 0x000fc80003f05070 */
[----:B------:R-:W-:-:S13]  /*01f0*/  ISETP.NE.AND.EX P0, PT, RZ, RZ, PT, P0 ;  /* 0x000000ffff00720c */ /* 0x000fda0003f05300 */
[----:B------:R-:W-:Y:S05]  /*0200*/  @!P0 BRA `(.L_x_11) ;  /* 0x0000000c00088947 */ /* 0x000fea0003800000 */
[----:B0-----:R-:W0:Y:S01]  /*0210*/  LDC.64 R8, c[0x4][RZ] ;  /* 0x01000000ff087b82 */ /* 0x001e220000000a00 */
[----:B------:R-:W-:Y:S02]  /*0220*/  IMAD.MOV.U32 R14, RZ, RZ, RZ ;  /* 0x000000ffff0e7224 */ /* 0x000fe400078e00ff */
[----:B0-----:R-:W-:-:S07]  /*0230*/  IMAD.WIDE.U32 R8, R12, 0xc80, R8 ;  /* 0x00000c800c087825 */ /* 0x001fce00078e0008 */
.L_x_14:
[----:B-1----:R-:W-:Y:S01]  /*0240*/  IMAD.MOV.U32 R15, RZ, RZ, RZ ;  /* 0x000000ffff0f7224 */ /* 0x002fe200078e00ff */
[----:B------:R-:W-:Y:S01]  /*0250*/  CS2R R2, SRZ ;  /* 0x0000000000027805 */ /* 0x000fe2000001ff00 */
[----:B------:R-:W-:Y:S01]  /*0260*/  IMAD.MOV.U32 R17, RZ, RZ, RZ ;  /* 0x000000ffff117224 */ /* 0x000fe200078e00ff */
[----:B------:R-:W-:-:S07]  /*0270*/  CS2R R4, SRZ ;  /* 0x0000000000047805 */ /* 0x000fce000001ff00 */
.L_x_13:
[----:B------:R-:W-:-:S05]  /*0280*/  IMAD.WIDE.U32 R10, R17, 0x4, R6 ;  /* 0x00000004110a7825 */ /* 0x000fca00078e0006 */
[----:B------:R0:W5:Y:S01]  /*0290*/  LDG.E R16, desc[UR4][R10.64+0x4] ;  /* 0x000004040a107981 */ /* 0x000162000c1e1900 */
[----:B------:R-:W-:-:S07]  /*02a0*/  IMAD.MOV.U32 R19, RZ, RZ, RZ ;  /* 0x000000ffff137224 */ /* 0x000fce00078e00ff */
.L_x_12:
[----:B-----5:R-:W-:Y:S01]  /*02b0*/  SHF.R.U32.HI R24, RZ, R19, R16 ;  /* 0x00000013ff187219 */ /* 0x020fe20000011610 */
[----:B0-----:R-:W-:-:S03]  /*02c0*/  IMAD.SHL.U32 R10, R17, 0x20, RZ ;  /* 0x00000020110a7824 */ /* 0x001fc600078e00ff */
[----:B------:R-:W-:Y:S01]  /*02d0*/  LOP3.LUT R11, R24, 0x1, RZ, 0xc0, !PT ;  /* 0x00000001180b7812 */ /* 0x000fe200078ec0ff */
[----:B------:R-:W-:-:S03]  /*02e0*/  IMAD.IADD R10, R10, 0x1, R19 ;  /* 0x000000010a0a7824 */ /* 0x000fc600078e0213 */
[----:B------:R-:W-:Y:S01]  /*02f0*/  ISETP.NE.U32.AND P0, PT, R11, 0x1, PT ;  /* 0x000000010b00780c */ /* 0x000fe20003f05070 */
[----:B------:R-:W-:-:S03]  /*0300*/  IMAD R11, R10, 0x5, RZ ;  /* 0x000000050a0b7824 */ /* 0x000fc600078e02ff */
[----:B------:R-:W-:Y:S01]  /*0310*/  R2P PR, R24, 0x7e ;  /* 0x0000007e18007804 */ /* 0x000fe20000000000 */
[----:B------:R-:W-:-:S08]  /*0320*/  IMAD.WIDE.U32 R10, R11, 0x4, R8 ;  /* 0x000000040b0a7825 */ /* 0x000fd000078e0008 */
[----:B------:R-:W2:Y:S04]  /*0330*/  @!P0 LDG.E R18, desc[UR4][R10.64] ;  /* 0x000000040a128981 */ /* 0x000ea8000c1e1900 */
[----:B------:R-:W3:Y:S04]  /*0340*/  @!P0 LDG.E R20, desc[UR4][R10.64+0x10] ;  /* 0x000010040a148981 */ /* 0x000ee8000c1e1900 */
[----:B------:R-:W4:Y:S04]  /*0350*/  @P1 LDG.E R22, desc[UR4][R10.64+0x14] ;  /* 0x000014040a161981 */ /* 0x000f28000c1e1900 */
[----:B------:R-:W4:Y:S04]  /*0360*/  @P2 LDG.E R26, desc[UR4][R10.64+0x28] ;  /* 0x000028040a1a2981 */ /* 0x000f28000c1e1900 */
[----:B------:R-:W4:Y:S04]  /*0370*/  @!P0 LDG.E R21, desc[UR4][R10.64+0x4] ;  /* 0x000004040a158981 */ /* 0x000f28000c1e1900 */
[----:B------:R-:W4:Y:S04]  /*0380*/  @!P0 LDG.E R23, desc[UR4][R10.64+0xc] ;  /* 0x00000c040a178981 */ /* 0x000f28000c1e1900 */
[----:B------:R-:W4:Y:S04]  /*0390*/  @P1 LDG.E R25, desc[UR4][R10.64+0x18] ;  /* 0x000018040a191981 */ /* 0x000f28000c1e1900 */
[----:B------:R-:W4:Y:S04]  /*03a0*/  @P3 LDG.E R28, desc[UR4][R10.64+0x3c] ;  /* 0x00003c040a1c3981 */ /* 0x000f28000c1e1900 */
[----:B------:R-:W4:Y:S01]  /*03b0*/  @P6 LDG.E R27, desc[UR4][R10.64+0x7c] ;  /* 0x00007c040a1b6981 */ /* 0x000f22000c1e1900 */
[----:B--2---:R-:W-:-:S03]  /*03c0*/  @!P0 LOP3.LUT R15, R15, R18, RZ, 0x3c, !PT ;  /* 0x000000120f0f8212 */ /* 0x004fc600078e3cff */
[----:B------:R-:W2:Y:S01]  /*03d0*/  @!P0 LDG.E R18, desc[UR4][R10.64+0x8] ;  /* 0x000008040a128981 */ /* 0x000ea2000c1e1900 */
[----:B---3--:R-:W-:-:S03]  /*03e0*/  @!P0 LOP3.LUT R3, R3, R20, RZ, 0x3c, !PT ;  /* 0x0000001403038212 */ /* 0x008fc600078e3cff */
[----:B------:R-:W3:Y:S01]  /*03f0*/  @P1 LDG.E R20, desc[UR4][R10.64+0x24] ;  /* 0x000024040a141981 */ /* 0x000ee2000c1e1900 */
[----:B----4-:R-:W-:-:S03]  /*0400*/  @P1 LOP3.LUT R15, R15, R22, RZ, 0x3c, !PT ;  /* 0x000000160f0f1212 */ /* 0x010fc600078e3cff */
[----:B------:R-:W4:Y:S01]  /*0410*/  @P2 LDG.E R22, desc[UR4][R10.64+0x38] ;  /* 0x000038040a162981 */ /* 0x000f22000c1e1900 */
[----:B------:R-:W-:-:S03]  /*0420*/  @P2 LOP3.LUT R15, R15, R26, RZ, 0x3c, !PT ;  /* 0x0000001a0f0f2212 */ /* 0x000fc600078e3cff */
[----:B------:R-:W4:Y:S01]  /*0430*/  @P4 LDG.E R26, desc[UR4][R10.64+0x50] ;  /* 0x000050040a1a4981 */ /* 0x000f22000c1e1900 */
[----:B------:R-:W-:-:S03]  /*0440*/  @!P0 LOP3.LUT R4, R4, R21, RZ, 0x3c, !PT ;  /* 0x0000001504048212 */ /* 0x000fc600078e3cff */
[----:B------:R-:W4:Y:S01]  /*0450*/  @P1 LDG.E R21, desc[UR4][R10.64+0x20] ;  /* 0x000020040a151981 */ /* 0x000f22000c1e1900 */
[----:B------:R-:W-:-:S03]  /*0460*/  @!P0 LOP3.LUT R2, R2, R23, RZ, 0x3c, !PT ;  /* 0x0000001702028212 */ /* 0x000fc600078e3cff */
[----:B------:R-:W4:Y:S01]  /*0470*/  @P2 LDG.E R23, desc[UR4][R10.64+0x2c] ;  /* 0x00002c040a172981 */ /* 0x000f22000c1e1900 */
[----:B------:R-:W-:-:S03]  /*0480*/  @P1 LOP3.LUT R4, R4, R25, RZ, 0x3c, !PT ;  /* 0x0000001904041212 */ /* 0x000fc600078e3cff */
[----:B------:R-:W4:Y:S01]  /*0490*/  @P2 LDG.E R25, desc[UR4][R10.64+0x34] ;  /* 0x000034040a192981 */ /* 0x000f22000c1e1900 */
[----:B--2---:R-:W-:-:S03]  /*04a0*/  @!P0 LOP3.LUT R5, R5, R18, RZ, 0x3c, !PT ;  /* 0x0000001205058212 */ /* 0x004fc600078e3cff */
[----:B------:R-:W2:Y:S01]  /*04b0*/  @P1 LDG.E R18, desc[UR4][R10.64+0x1c] ;  /* 0x00001c040a121981 */ /* 0x000ea2000c1e1900 */
[----:B---3--:R-:W-:-:S03]  /*04c0*/  @P1 LOP3.LUT R3, R3, R20, RZ, 0x3c, !PT ;  /* 0x0000001403031212 */ /* 0x008fc600078e3cff */
[----:B------:R-:W3:Y:S01]  /*04d0*/  @P2 LDG.E R20, desc[UR4][R10.64+0x30] ;  /* 0x000030040a142981 */ /* 0x000ee2000c1e1900 */
[----:B----4-:R-:W-:-:S03]  /*04e0*/  @P2 LOP3.LUT R3, R3, R22, RZ, 0x3c, !PT ;  /* 0x0000001603032212 */ /* 0x010fc600078e3cff */
[----:B------:R-:W4:Y:S01]  /*04f0*/  @P3 LDG.E R22, desc[UR4][R10.64+0x4c] ;  /* 0x00004c040a163981 */ /* 0x000f22000c1e1900 */
[----:B------:R-:W-:-:S04]  /*0500*/  @P3 LOP3.LUT R15, R15, R28, RZ, 0x3c, !PT ;  /* 0x0000001c0f0f3212 */ /* 0x000fc800078e3cff */
[----:B------:R-:W-:Y:S02]  /*0510*/  @P4 LOP3.LUT R15, R15, R26, RZ, 0x3c, !PT ;  /* 0x0000001a0f0f4212 */ /* 0x000fe400078e3cff */
[----:B------:R-:W-:Y:S01]  /*0520*/  @P1 LOP3.LUT R2, R2, R21, RZ, 0x3c, !PT ;  /* 0x0000001502021212 */ /* 0x000fe200078e3cff */
[----:B------:R-:W4:Y:S04]  /*0530*/  @P5 LDG.E R26, desc[UR4][R10.64+0x64] ;  /* 0x000064040a1a5981 */ /* 0x000f28000c1e1900 */
[----:B------:R-:W4:Y:S01]  /*0540*/  @P3 LDG.E R21, desc[UR4][R10.64+0x40] ;  /* 0x000040040a153981 */ /* 0x000f22000c1e1900 */
[----:B------:R-:W-:Y:S02]  /*0550*/  @P2 LOP3.LUT R4, R4, R23, RZ, 0x3c, !PT ;  /* 0x0000001704042212 */ /* 0x000fe400078e3cff */
[----:B------:R-:W-:Y:S01]  /*0560*/  @P2 LOP3.LUT R2, R2, R25, RZ, 0x3c, !PT ;  /* 0x0000001902022212 */ /* 0x000fe200078e3cff */
[----:B------:R-:W4:Y:S04]  /*0570*/  @P3 LDG.E R23, desc[UR4][R10.64+0x48] ;  /* 0x000048040a173981 */ /* 0x000f28000c1e1900 */
[----:B------:R-:W4:Y:S01]  /*0580*/  @P4 LDG.E R25, desc[UR4][R10.64+0x54] ;  /* 0x000054040a194981 */ /* 0x000f22000c1e1900 */
[----:B--2---:R-:W-:-:S03]  /*0590*/  @P1 LOP3.LUT R5, R5, R18, RZ, 0x3c, !PT ;  /* 0x0000001205051212 */ /* 0x004fc600078e3cff */
[----:B------:R-:W2:Y:S01]  /*05a0*/  @P3 LDG.E R18, desc[UR4][R10.64+0x44] ;  /* 0x000044040a123981 */ /* 0x000ea2000c1e1900 */
[----:B---3--:R-:W-:-:S03]  /*05b0*/  @P2 LOP3.LUT R5, R5, R20, RZ, 0x3c, !PT ;  /* 0x0000001405052212 */ /* 0x008fc600078e3cff */
[----:B------:R-:W3:Y:S01]  /*05c0*/  @P4 LDG.E R20, desc[UR4][R10.64+0x58] ;  /* 0x000058040a144981 */ /* 0x000ee2000c1e1900 */
[----:B----4-:R-:W-:-:S03]  /*05d0*/  @P3 LOP3.LUT R3, R3, R22, RZ, 0x3c, !PT ;  /* 0x0000001603033212 */ /* 0x010fc600078e3cff */
[----:B------:R-:W4:Y:S01]  /*05e0*/  @P4 LDG.E R22, desc[UR4][R10.64+0x60] ;  /* 0x000060040a164981 */ /* 0x000f22000c1e1900 */
[----:B------:R-:W-:Y:S02]  /*05f0*/  LOP3.LUT P0, RZ, R24, 0x80, RZ, 0xc0, !PT ;  /* 0x0000008018ff7812 */ /* 0x000fe4000780c0ff */
[----:B------:R-:W-:Y:S02]  /*0600*/  @P5 LOP3.LUT R15, R15, R26, RZ, 0x3c, !PT ;  /* 0x0000001a0f0f5212 */ /* 0x000fe400078e3cff */
[----:B------:R-:W4:Y:S01]  /*0610*/  @P6 LDG.E R26, desc[UR4][R10.64+0x78] ;  /* 0x000078040a1a6981 */ /* 0x000f22000c1e1900 */
[----:B------:R-:W-:-:S03]  /*0620*/  @P3 LOP3.LUT R4, R4, R21, RZ, 0x3c, !PT ;  /* 0x0000001504043212 */ /* 0x000fc600078e3cff */
[----:B------:R-:W4:Y:S01]  /*0630*/  @P4 LDG.E R21, desc[UR4][R10.64+0x5c] ;  /* 0x00005c040a154981 */ /* 0x000f22000c1e1900 */
[----:B------:R-:W-:-:S03]  /*0640*/  @P3 LOP3.LUT R2, R2, R23, RZ, 0x3c, !PT ;  /* 0x0000001702023212 */ /* 0x000fc600078e3cff */
[----:B------:R-:W4:Y:S01]  /*0650*/  @P5 LDG.E R23, desc[UR4][R10.64+0x68] ;  /* 0x000068040a175981 */ /* 0x000f22000c1e1900 */
[----:B------:R-:W-:-:S03]  /*0660*/  @P4 LOP3.LUT R4, R4, R25, RZ, 0x3c, !PT ;  /* 0x0000001904044212 */ /* 0x000fc600078e3cff */
[----:B------:R-:W4:Y:S01]  /*0670*/  @P5 LDG.E R25, desc[UR4][R10.64+0x70] ;  /* 0x000070040a195981 */ /* 0x000f22000c1e1900 */
[----:B--2---:R-:W-:-:S03]  /*0680*/  @P3 LOP3.LUT R5, R5, R18, RZ, 0x3c, !PT ;  /* 0x0000001205053212 */ /* 0x004fc600078e3cff */
[----:B------:R-:W2:Y:S01]  /*0690*/  @P5 LDG.E R18, desc[UR4][R10.64+0x6c] ;  /* 0x00006c040a125981 */ /* 0x000ea2000c1e1900 */
[----:B---3--:R-:W-:-:S03]  /*06a0*/  @P4 LOP3.LUT R5, R5, R20, RZ, 0x3c, !PT ;  /* 0x0000001405054212 */ /* 0x008fc600078e3cff */
[----:B------:R-:W3:Y:S01]  /*06b0*/  @P5 LDG.E R20, desc[UR4][R10.64+0x74] ;  /* 0x000074040a145981 */ /* 0x000ee2000c1e1900 */
[----:B----4-:R-:W-:-:S03]  /*06c0*/  @P4 LOP3.LUT R3, R3, R22, RZ, 0x3c, !PT ;  /* 0x0000001603034212 */ /* 0x010fc600078e3cff */
[----:B------:R-:W4:Y:S01]  /*06d0*/  @P0 LDG.E R22, desc[UR4][R10.64+0x8c] ;  /* 0x00008c040a160981 */ /* 0x000f22000c1e1900 */
[----:B------:R-:W-:-:S03]  /*06e0*/  @P6 LOP3.LUT R15, R15, R26, RZ, 0x3c, !PT ;  /* 0x0000001a0f0f6212 */ /* 0x000fc600078e3cff */
        /* <DEDUP_REMOVED lines=13> */
[----:B------:R-:W-:Y:S02]  /*07c0*/  @P6 LOP3.LUT R4, R4, R27, RZ, 0x3c, !PT ;  /* 0x0000001b04046212 */ /* 0x000fe400078e3cff */
[----:B------:R-:W-:Y:S02]  /*07d0*/  @P6 LOP3.LUT R2, R2, R21, RZ, 0x3c, !PT ;  /* 0x0000001502026212 */ /* 0x000fe400078e3cff */
[----:B------:R-:W-:Y:S02]  /*07e0*/  @P0 LOP3.LUT R4, R4, R23, RZ, 0x3c, !PT ;  /* 0x0000001704040212 */ /* 0x000fe400078e3cff */
[----:B------:R-:W-:Y:S02]  /*07f0*/  @P0 LOP3.LUT R2, R2, R25, RZ, 0x3c, !PT ;  /* 0x0000001902020212 */ /* 0x000fe400078e3cff */
[----:B--2---:R-:W-:Y:S02]  /*0800*/  @P6 LOP3.LUT R5, R5, R18, RZ, 0x3c, !PT ;  /* 0x0000001205056212 */ /* 0x004fe400078e3cff */
[----:B---3--:R-:W-:-:S02]  /*0810*/  @P6 LOP3.LUT R3, R3, R20, RZ, 0x3c, !PT ;  /* 0x0000001403036212 */ /* 0x008fc400078e3cff */
[----:B----4-:R-:W-:Y:S02]  /*0820*/  @P0 LOP3.LUT R5, R5, R22, RZ, 0x3c, !PT ;  /* 0x0000001605050212 */ /* 0x010fe400078e3cff */
[----:B------:R-:W-:Y:S02]  /*0830*/  @P0 LOP3.LUT R3, R3, R26, RZ, 0x3c, !PT ;  /* 0x0000001a03030212 */ /* 0x000fe400078e3cff */
[----:B------:R-:W-:-:S13]  /*0840*/  R2P PR, R24.B1, 0x7f ;  /* 0x0000007f18007804 */ /* 0x000fda0000001000 */
[----:B------:R-:W2:Y:S04]  /*0850*/  @P0 LDG.E R18, desc[UR4][R10.64+0xa0] ;  /* 0x0000a0040a120981 */ /* 0x000ea8000c1e1900 */
[----:B------:R-:W3:Y:S04]  /*0860*/  @P1 LDG.E R22, desc[UR4][R10.64+0xb4] ;  /* 0x0000b4040a161981 */ /* 0x000ee8000c1e1900 */
[----:B------:R-:W4:Y:S04]  /*0870*/  @P2 LDG.E R26, desc[UR4][R10.64+0xc8] ;  /* 0x0000c8040a1a2981 */ /* 0x000f28000c1e1900 */
[----:B------:R-:W4:Y:S04]  /*0880*/  @P3 LDG.E R28, desc[UR4][R10.64+0xdc] ;  /* 0x0000dc040a1c3981 */ /* 0x000f28000c1e1900 */
[----:B------:R-:W4:Y:S04]  /*0890*/  @P0 LDG.E R23, desc[UR4][R10.64+0xa4] ;  /* 0x0000a4040a170981 */ /* 0x000f28000c1e1900 */
[----:B------:R-:W4:Y:S04]  /*08a0*/  @P0 LDG.E R20, desc[UR4][R10.64+0xa8] ;  /* 0x0000a8040a140981 */ /* 0x000f28000c1e1900 */
[----:B------:R-:W4:Y:S04]  /*08b0*/  @P4 LDG.E R25, desc[UR4][R10.64+0xf0] ;  /* 0x0000f0040a194981 */ /* 0x000f28000c1e1900 */
        /* <DEDUP_REMOVED lines=21> */
[----:B------:R-:W-:Y:S02]  /*0a10*/  LOP3.LUT P0, RZ, R24, 0x8000, RZ, 0xc0, !PT ;  /* 0x0000800018ff7812 */ /* 0x000fe4000780c0ff */
[----:B----4-:R-:W-:Y:S01]  /*0a20*/  @P5 LOP3.LUT R15, R15, R26, RZ, 0x3c, !PT ;  /* 0x0000001a0f0f5212 */ /* 0x010fe200078e3cff */
[----:B------:R-:W4:Y:S04]  /*0a30*/  @P3 LDG.E R24, desc[UR4][R10.64+0xe4] ;  /* 0x0000e4040a183981 */ /* 0x000f28000c1e1900 */
[----:B------:R-:W2:Y:S01]  /*0a40*/  @P6 LDG.E R26, desc[UR4][R10.64+0x118] ;  /* 0x000118040a1a6981 */ /* 0x000ea2000c1e1900 */
        /* <DEDUP_REMOVED lines=8> */
[----:B---3--:R-:W-:-:S03]  /*0ad0*/  @P2 LOP3.LUT R3, R3, R22, RZ, 0x3c, !PT ;  /* 0x0000001603032212 */ /* 0x008fc600078e3cff */
[----:B------:R-:W3:Y:S01]  /*0ae0*/  @P4 LDG.E R22, desc[UR4][R10.64+0x100] ;  /* 0x000100040a164981 */ /* 0x000ee2000c1e1900 */
[----:B--2---:R-:W-:-:S03]  /*0af0*/  @P6 LOP3.LUT R15, R15, R26, RZ, 0x3c, !PT ;  /* 0x0000001a0f0f6212 */ /* 0x004fc600078e3cff */
[----:B------:R-:W2:Y:S01]  /*0b00*/  @P0 LDG.E R26, desc[UR4][R10.64+0x12c] ;  /* 0x00012c040a1a0981 */ /* 0x000ea2000c1e1900 */
[----:B----4-:R-:W-:-:S03]  /*0b10*/  @P2 LOP3.LUT R2, R2, R23, RZ, 0x3c, !PT ;  /* 0x0000001702022212 */ /* 0x010fc600078e3cff */
[----:B------:R-:W4:Y:S01]  /*0b20*/  @P4 LDG.E R23, desc[UR4][R10.64+0xfc] ;  /* 0x0000fc040a174981 */ /* 0x000f22000c1e1900 */
[----:B------:R-:W-:-:S03]  /*0b30*/  @P2 LOP3.LUT R5, R5, R20, RZ, 0x3c, !PT ;  /* 0x0000001405052212 */ /* 0x000fc600078e3cff */
[----:B------:R-:W4:Y:S01]  /*0b40*/  @P4 LDG.E R20, desc[UR4][R10.64+0xf8] ;  /* 0x0000f8040a144981 */ /* 0x000f22000c1e1900 */
[----:B------:R-:W-:Y:S02]  /*0b50*/  @P3 LOP3.LUT R2, R2, R27, RZ, 0x3c, !PT ;  /* 0x0000001b02023212 */ /* 0x000fe400078e3cff */
[----:B------:R-:W-:Y:S01]  /*0b60*/  @P3 LOP3.LUT R4, R4, R25, RZ, 0x3c, !PT ;  /* 0x0000001904043212 */ /* 0x000fe200078e3cff */
[----:B------:R-:W4:Y:S01]  /*0b70*/  @P5 LDG.E R27, desc[UR4][R10.64+0x110] ;  /* 0x000110040a1b5981 */ /* 0x000f22000c1e1900 */
[----:B------:R-:W-:-:S03]  /*0b80*/  @P3 LOP3.LUT R5, R5, R24, RZ, 0x3c, !PT ;  /* 0x0000001805053212 */ /* 0x000fc600078e3cff */
[----:B------:R-:W4:Y:S04]  /*0b90*/  @P5 LDG.E R25, desc[UR4][R10.64+0x108] ;  /* 0x000108040a195981 */ /* 0x000f28000c1e1900 */
        /* <DEDUP_REMOVED lines=19> */
[----:B------:R-:W-:-:S05]  /*0cd0*/  VIADD R19, R19, 0x10 ;  /* 0x0000001013137836 */ /* 0x000fca0000000000 */
[----:B------:R-:W-:Y:S02]  /*0ce0*/  ISETP.NE.AND P1, PT, R19, 0x20, PT ;  /* 0x000000201300780c */ /* 0x000fe40003f25270 */
[----:B------:R-:W-:Y:S02]  /*0cf0*/  @P5 LOP3.LUT R3, R3, R18, RZ, 0x3c, !PT ;  /* 0x0000001203035212 */ /* 0x000fe400078e3cff */
[----:B------:R-:W-:Y:S02]  /*0d00*/  @P6 LOP3.LUT R4, R4, R21, RZ, 0x3c, !PT ;  /* 0x0000001504046212 */ /* 0x000fe400078e3cff */
[----:B---3--:R-:W-:-:S04]  /*0d10*/  @P6 LOP3.LUT R3, R3, R22, RZ, 0x3c, !PT ;  /* 0x0000001603036212 */ /* 0x008fc800078e3cff */
[----:B--2---:R-:W-:Y:S02]  /*0d20*/  @P0 LOP3.LUT R3, R3, R26, RZ, 0x3c, !PT ;  /* 0x0000001a03030212 */ /* 0x004fe400078e3cff */
[----:B----4-:R-:W-:Y:S02]  /*0d30*/  @P6 LOP3.LUT R2, R2, R23, RZ, 0x3c, !PT ;  /* 0x0000001702026212 */ /* 0x010fe400078e3cff */
[----:B------:R-:W-:Y:S02]  /*0d40*/  @P6 LOP3.LUT R5, R5, R20, RZ, 0x3c, !PT ;  /* 0x0000001405056212 */ /* 0x000fe400078e3cff */
[----:B------:R-:W-:Y:S02]  /*0d50*/  @P0 LOP3.LUT R2, R2, R27, RZ, 0x3c, !PT ;  /* 0x0000001b02020212 */ /* 0x000fe400078e3cff */
[----:B------:R-:W-:Y:S02]  /*0d60*/  @P0 LOP3.LUT R4, R4, R25, RZ, 0x3c, !PT ;  /* 0x0000001904040212 */ /* 0x000fe400078e3cff */
[----:B------:R-:W-:Y:S01]  /*0d70*/  @P0 LOP3.LUT R5, R5, R24, RZ, 0x3c, !PT ;  /* 0x0000001805050212 */ /* 0x000fe200078e3cff */
[----:B------:R-:W-:Y:S06]  /*0d80*/  @P1 BRA `(.L_x_12) ;  /* 0xfffffff400481947 */ /* 0x000fec000383ffff */
[----:B------:R-:W-:-:S05]  /*0d90*/  VIADD R17, R17, 0x1 ;  /* 0x0000000111117836 */ /* 0x000fca0000000000 */
[----:B------:R-:W-:-:S13]  /*0da0*/  ISETP.NE.AND P0, PT, R17, 0x5, PT ;  /* 0x000000051100780c */ /* 0x000fda0003f05270 */
[----:B------:R-:W-:Y:S05]  /*0db0*/  @P0 BRA `(.L_x_13) ;  /* 0xfffffff400300947 */ /* 0x000fea000383ffff */
[----:B------:R1:W-:Y:S01]  /*0dc0*/  STG.E.64 desc[UR4][R6.64+0x8], R4 ;  /* 0x0000080406007986 */ /* 0x0003e2000c101b04 */
[----:B------:R-:W-:Y:S01]  /*0dd0*/  VIADD R14, R14, 0x1 ;  /* 0x000000010e0e7836 */ /* 0x000fe20000000000 */
[----:B------:R-:W-:Y:S02]  /*0de0*/  LOP3.LUT R11, R13, 0x3, RZ, 0xc0, !PT ;  /* 0x000000030d0b7812 */ /* 0x000fe400078ec0ff */
[----:B------:R1:W-:Y:S02]  /*0df0*/  STG.E.64 desc[UR4][R6.64+0x10], R2 ;  /* 0x0000100206007986 */ /* 0x0003e4000c101b04 */
[----:B------:R-:W-:Y:S02]  /*0e00*/  ISETP.GE.U32.AND P0, PT, R14, R11, PT ;  /* 0x0000000b0e00720c */ /* 0x000fe40003f06070 */
[----:B------:R1:W-:Y:S11]  /*0e10*/  STG.E desc[UR4][R6.64+0x4], R15 ;  /* 0x0000040f06007986 */ /* 0x0003f6000c101904 */
[----:B------:R-:W-:Y:S05]  /*0e20*/  @!P0 BRA `(.L_x_14) ;  /* 0xfffffff400048947 */ /* 0x000fea000383ffff */
.L_x_11:
[----:B------:R-:W-:Y:S05]  /*0e30*/  BSYNC.RECONVERGENT B1 ;  /* 0x0000000000017941 */ /* 0x000fea0003800200 */
.L_x_10:
[C---:B------:R-:W-:Y:S01]  /*0e40*/  ISETP.GT.U32.AND P0, PT, R13.reuse, 0x3, PT ;  /* 0x000000030d00780c */ /* 0x040fe20003f04070 */
[----:B------:R-:W-:Y:S01]  /*0e50*/  VIADD R12, R12, 0x1 ;  /* 0x000000010c0c7836 */ /* 0x000fe20000000000 */
[--C-:B------:R-:W-:Y:S02]  /*0e60*/  SHF.R.U64 R13, R13, 0x2, R0.reuse ;  /* 0x000000020d0d7819 */ /* 0x100fe40000001200 */
[----:B------:R-:W-:Y:S02]  /*0e70*/  ISETP.GT.U32.AND.EX P0, PT, R0, RZ, PT, P0 ;  /* 0x000000ff0000720c */ /* 0x000fe40003f04100 */
[----:B------:R-:W-:-:S11]  /*0e80*/  SHF.R.U32.HI R0, RZ, 0x2, R0 ;  /* 0x00000002ff007819 */ /* 0x000fd60000011600 */
[----:B------:R-:W-:Y:S05]  /*0e90*/  @P0 BRA `(.L_x_15) ;  /* 0xfffffff000c80947 */ /* 0x000fea000383ffff */
.L_x_9:
[----:B------:R-:W-:Y:S05]  /*0ea0*/  BSYNC.RECONVERGENT B0 ;  /* 0x0000000000007941 */ /* 0x000fea0003800200 */
.L_x_8:
[----:B------:R-:W-:Y:S04]  /*0eb0*/  STG.E.64 desc[UR4][R6.64+0x18], RZ ;  /* 0x000018ff06007986 */ /* 0x000fe8000c101b04 */
[----:B------:R-:W-:Y:S04]  /*0ec0*/  STG.E desc[UR4][R6.64+0x20], RZ ;  /* 0x000020ff06007986 */ /* 0x000fe8000c101904 */
[----:B------:R-:W-:Y:S01]  /*0ed0*/  STG.E.64 desc[UR4][R6.64+0x28], RZ ;  /* 0x000028ff06007986 */ /* 0x000fe2000c101b04 */
[----:B------:R-:W-:Y:S05]  /*0ee0*/  EXIT ;  /* 0x000000000000794d */ /* 0x000fea0003800000 */
.L_x_16:
        /* <DEDUP_REMOVED lines=9> */
.L_x_20:


//--------------------- .text._Z17test_write_kernelPi --------------------------
	.section	.text._Z17test_write_kernelPi,"ax",@progbits
	.align	128
        .global         _Z17test_write_kernelPi
        .type           _Z17test_write_kernelPi,@function
        .size           _Z17test_write_kernelPi,(.L_x_21 - _Z17test_write_kernelPi)
        .other          _Z17test_write_kernelPi,@"STO_CUDA_ENTRY STV_DEFAULT"
_Z17test_write_kernelPi:
.text._Z17test_write_kernelPi:
[----:B------:R-:W-:Y:S01]  /*0000*/  LDC R1, c[0x0][0x37c] ;  /* 0x0000df00ff017b82 */ /* 0x000fe20000000800 */
[----:B------:R-:W0:Y:S07]  /*0010*/  S2R R5, SR_TID.X ;  /* 0x0000000000057919 */ /* 0x000e2e0000002100 */
[----:B------:R-:W0:Y:S01]  /*0020*/  LDC.64 R2, c[0x0][0x380] ;  /* 0x0000e000ff027b82 */ /* 0x000e220000000a00 */
[----:B------:R-:W1:Y:S01]  /*0030*/  LDCU.64 UR4, c[0x0][0x358] ;  /* 0x00006b00ff0477ac */ /* 0x000e620008000a00 */
[----:B0-----:R-:W-:-:S05]  /*0040*/  IMAD.WIDE.U32 R2, R5, 0x4, R2 ;  /* 0x0000000405027825 */ /* 0x001fca00078e0002 */
[----:B-1----:R-:W-:Y:S01]  /*0050*/  STG.E desc[UR4][R2.64], R5 ;  /* 0x0000000502007986 */ /* 0x002fe2000c101904 */
[----:B------:R-:W-:Y:S05]  /*0060*/  EXIT ;  /* 0x000000000000794d */ /* 0x000fea0003800000 */
.L_x_17:
        /* <DEDUP_REMOVED lines=9> */
.L_x_21:


//--------------------- .nv.global.init           --------------------------
	.section	.nv.global.init,"aw",@progbits
	.align	4
.nv.global.init:
	.type		mrg32k3aM1SubSeq,@object
	.size		mrg32k3aM1SubSeq,(mrg32k3aM2SubSeq - mrg32k3aM1SubSeq)
mrg32k3aM1SubSeq:
        /*0000*/ 	.byte	0x0b, 0xcc, 0xee, 0x04, 0x73, 0x29, 0x8b, 0x6f, 0xf6, 0x53, 0x03, 0xf6, 0x23, 0xf6, 0xea, 0xda
        /* <DEDUP_REMOVED lines=125> */
	.type		mrg32k3aM2SubSeq,@object
	.size		mrg32k3aM2SubSeq,(mrg32k3aM1 - mrg32k3aM2SubSeq)
mrg32k3aM2SubSeq:
        /* <DEDUP_REMOVED lines=126> */
	.type		mrg32k3aM1,@object
	.size		mrg32k3aM1,(mrg32k3aM1Seq - mrg32k3aM1)
mrg32k3aM1:
        /* <DEDUP_REMOVED lines=144> */
	.type		mrg32k3aM1Seq,@object
	.size		mrg32k3aM1Seq,(mrg32k3aM2 - mrg32k3aM1Seq)
mrg32k3aM1Seq:
        /* <DEDUP_REMOVED lines=144> */
	.type		mrg32k3aM2,@object
	.size		mrg32k3aM2,(mrg32k3aM2Seq - mrg32k3aM2)
mrg32k3aM2:
        /* <DEDUP_REMOVED lines=144> */
	.type		mrg32k3aM2Seq,@object
	.size		mrg32k3aM2Seq,(precalc_xorwow_matrix - mrg32k3aM2Seq)
mrg32k3aM2Seq:
        /* <DEDUP_REMOVED lines=144> */
	.type		precalc_xorwow_matrix,@object
	.size		precalc_xorwow_matrix,(precalc_xorwow_offset_matrix - precalc_xorwow_matrix)
precalc_xorwow_matrix:
        /* <DEDUP_REMOVED lines=6400> */
	.type		precalc_xorwow_offset_matrix,@object
	.size		precalc_xorwow_offset_matrix,(.L_1 - precalc_xorwow_offset_matrix)
precalc_xorwow_offset_matrix:
        /* <DEDUP_REMOVED lines=6400> */
.L_1:


//--------------------- .nv.shared.reserved.0     --------------------------
	.section	.nv.shared.reserved.0,"aw",@nobits
	.weak		__nv_reservedSMEM_offset_0_alias
	.size		__nv_reservedSMEM_offset_0_alias, 0, 64
	.other		__nv_reservedSMEM_offset_0_alias,@"STO_CUDA_RESERVED_SHARED STV_DEFAULT"
__nv_reservedSMEM_offset_0_alias:
	.zero		0
	.zero		64


//--------------------- .nv.global                --------------------------
	.section	.nv.global,"aw",@nobits
	.align	4
.nv.global:
	.type		mutex,@object
	.size		mutex,(.L_9 - mutex)
mutex:
	.zero		4
.L_9:


//--------------------- .nv.constant0._Z24generate_graph_kernel_v2PiS_iP17curandStateXORWOWfiiii --------------------------
	.section	.nv.constant0._Z24generate_graph_kernel_v2PiS_iP17curandStateXORWOWfiiii,"a",@progbits
	.sectionflags	@""
	.align	4
.nv.constant0._Z24generate_graph_kernel_v2PiS_iP17curandStateXORWOWfiiii:
	.zero		948


//--------------------- .nv.constant0._Z21generate_graph_kernelPiS_iP17curandStateXORWOWfiiii --------------------------
	.section	.nv.constant0._Z21generate_graph_kernelPiS_iP17curandStateXORWOWfiiii,"a",@progbits
	.sectionflags	@""
	.align	4
.nv.constant0._Z21generate_graph_kernelPiS_iP17curandStateXORWOWfiiii:
	.zero		948


//--------------------- .nv.constant0._Z12setup_kernelP17curandStateXORWOWi --------------------------
	.section	.nv.constant0._Z12setup_kernelP17curandStateXORWOWi,"a",@progbits
	.sectionflags	@""
	.align	4
.nv.constant0._Z12setup_kernelP17curandStateXORWOWi:
	.zero		908


//--------------------- .nv.constant0._Z17test_write_kernelPi --------------------------
	.section	.nv.constant0._Z17test_write_kernelPi,"a",@progbits
	.sectionflags	@""
	.align	4
.nv.constant0._Z17test_write_kernelPi:
	.zero		904


//--------------------- SYMBOLS --------------------------

	.type		.nv.reservedSmem.offset0,@object
	.size		.nv.reservedSmem.offset0,0x4
